//
// Generated by NVIDIA NVVM Compiler
//
// Compiler Build ID: CL-36424714
// Cuda compilation tools, release 13.0, V13.0.88
// Based on NVVM 20.0.0
//

.version 9.0
.target sm_100
.address_size 64

	// .globl	_Z7_PAM_CFPfS_
.const .align 4 .b8 trans_aElePos[1024];
.const .align 4 .u32 trans_nNumEle;
.const .align 4 .u32 rf_nSample;
.const .align 4 .u32 rf_nChannel;
.const .align 4 .f32 rf_nOffsetDelay_m;
.const .align 4 .f32 rf_nMeter2Pixel;
.const .align 4 .u32 g_nXdim;
.const .align 4 .u32 g_nZdim;
.const .align 4 .f32 g_dx;
.const .align 4 .f32 g_dz;
.const .align 4 .f32 g_nXstart;
.const .align 4 .f32 g_nZstart;
.const .align 4 .u32 g_nTdim;

.visible .entry _Z7_PAM_CFPfS_(
	.param .u64 .ptr .align 1 _Z7_PAM_CFPfS__param_0,
	.param .u64 .ptr .align 1 _Z7_PAM_CFPfS__param_1
)
{
	.reg .pred 	%p<9>;
	.reg .b32 	%r<60>;
	.reg .b32 	%f<199>;
	.reg .b64 	%rd<32>;
	.reg .b64 	%fd<3>;

	ld.param.u64 	%rd4, [_Z7_PAM_CFPfS__param_0];
	ld.param.u64 	%rd5, [_Z7_PAM_CFPfS__param_1];
	cvta.to.global.u64 	%rd1, %rd5;
	mov.u32 	%r25, %ctaid.x;
	mov.u32 	%r26, %ntid.x;
	mov.u32 	%r27, %tid.x;
	mad.lo.s32 	%r1, %r25, %r26, %r27;
	mov.u32 	%r2, %ctaid.y;
	mov.u32 	%r3, %ctaid.z;
	ld.const.u32 	%r4, [g_nTdim];
	setp.ge.u32 	%p1, %r1, %r4;
	@%p1 bra 	$L__BB0_11;
	cvt.rn.f32.u32 	%f26, %r2;
	ld.const.f32 	%f27, [g_dx];
	ld.const.f32 	%f28, [g_nXstart];
	fma.rn.f32 	%f1, %f27, %f26, %f28;
	cvt.rn.f32.u32 	%f29, %r3;
	ld.const.f32 	%f30, [g_dz];
	ld.const.f32 	%f31, [g_nZstart];
	fma.rn.f32 	%f32, %f30, %f29, %f31;
	cvt.f64.f32 	%fd1, %f32;
	add.f64 	%fd2, %fd1, 0d3BC79CA10C924223;
	cvt.rn.f32.f64 	%f2, %fd2;
	ld.const.u32 	%r5, [rf_nChannel];
	setp.eq.s32 	%p2, %r5, 0;
	mov.f32 	%f197, 0f00000000;
	mov.f32 	%f198, %f197;
	@%p2 bra 	$L__BB0_10;
	mul.f32 	%f3, %f2, %f2;
	ld.const.f32 	%f4, [rf_nOffsetDelay_m];
	ld.const.f32 	%f5, [rf_nMeter2Pixel];
	ld.const.u32 	%r6, [rf_nSample];
	cvt.rn.f32.s32 	%f6, %r1;
	and.b32  	%r7, %r5, 3;
	setp.lt.u32 	%p3, %r5, 4;
	mov.f32 	%f198, 0f00000000;
	mov.b32 	%r59, 0;
	mov.f32 	%f197, %f198;
	@%p3 bra 	$L__BB0_5;
	and.b32  	%r30, %r5, -4;
	neg.s32 	%r57, %r30;
	shl.b32 	%r55, %r6, 1;
	mov.u64 	%rd7, trans_aElePos;
	add.s64 	%rd31, %rd7, 8;
	mul.lo.s32 	%r54, %r6, 3;
	mov.f32 	%f198, 0f00000000;
	mov.b32 	%r53, 0;
	mov.u32 	%r56, %r6;
$L__BB0_4:
	.pragma "nounroll";
	and.b32  	%r59, %r5, -4;
	ld.const.f32 	%f36, [%rd31+-8];
	sub.f32 	%f37, %f1, %f36;
	fma.rn.f32 	%f38, %f37, %f37, %f3;
	sqrt.rn.f32 	%f39, %f38;
	add.f32 	%f40, %f39, %f2;
	add.f32 	%f41, %f40, %f4;
	mul.f32 	%f42, %f41, %f5;
	cvt.rzi.s32.f32 	%r31, %f42;
	cvt.rn.f32.s32 	%f43, %r31;
	sub.f32 	%f44, %f42, %f43;
	cvt.rn.f32.u32 	%f45, %r53;
	add.f32 	%f46, %f45, %f43;
	add.f32 	%f47, %f46, %f6;
	cvt.rzi.s32.f32 	%r32, %f47;
	mul.wide.s32 	%rd8, %r32, 4;
	add.s64 	%rd9, %rd1, %rd8;
	ld.global.f32 	%f48, [%rd9];
	mov.f32 	%f49, 0f3F800000;
	sub.f32 	%f50, %f49, %f44;
	mul.f32 	%f51, %f48, %f50;
	ld.global.f32 	%f52, [%rd9+4];
	fma.rn.f32 	%f53, %f52, %f44, %f51;
	sqrt.rn.f32 	%f54, %f39;
	mul.f32 	%f55, %f54, %f53;
	add.f32 	%f56, %f197, %f55;
	fma.rn.f32 	%f57, %f55, %f55, %f198;
	ld.const.f32 	%f58, [%rd31+-4];
	sub.f32 	%f59, %f1, %f58;
	fma.rn.f32 	%f60, %f59, %f59, %f3;
	sqrt.rn.f32 	%f61, %f60;
	add.f32 	%f62, %f61, %f2;
	add.f32 	%f63, %f62, %f4;
	mul.f32 	%f64, %f63, %f5;
	cvt.rzi.s32.f32 	%r33, %f64;
	cvt.rn.f32.s32 	%f65, %r33;
	sub.f32 	%f66, %f64, %f65;
	cvt.rn.f32.u32 	%f67, %r56;
	add.f32 	%f68, %f67, %f65;
	add.f32 	%f69, %f68, %f6;
	cvt.rzi.s32.f32 	%r34, %f69;
	mul.wide.s32 	%rd10, %r34, 4;
	add.s64 	%rd11, %rd1, %rd10;
	ld.global.f32 	%f70, [%rd11];
	sub.f32 	%f71, %f49, %f66;
	mul.f32 	%f72, %f70, %f71;
	ld.global.f32 	%f73, [%rd11+4];
	fma.rn.f32 	%f74, %f73, %f66, %f72;
	sqrt.rn.f32 	%f75, %f61;
	mul.f32 	%f76, %f75, %f74;
	add.f32 	%f77, %f56, %f76;
	fma.rn.f32 	%f78, %f76, %f76, %f57;
	ld.const.f32 	%f79, [%rd31];
	sub.f32 	%f80, %f1, %f79;
	fma.rn.f32 	%f81, %f80, %f80, %f3;
	sqrt.rn.f32 	%f82, %f81;
	add.f32 	%f83, %f82, %f2;
	add.f32 	%f84, %f83, %f4;
	mul.f32 	%f85, %f84, %f5;
	cvt.rzi.s32.f32 	%r35, %f85;
	cvt.rn.f32.s32 	%f86, %r35;
	sub.f32 	%f87, %f85, %f86;
	cvt.rn.f32.u32 	%f88, %r55;
	add.f32 	%f89, %f88, %f86;
	add.f32 	%f90, %f89, %f6;
	cvt.rzi.s32.f32 	%r36, %f90;
	mul.wide.s32 	%rd12, %r36, 4;
	add.s64 	%rd13, %rd1, %rd12;
	ld.global.f32 	%f91, [%rd13];
	sub.f32 	%f92, %f49, %f87;
	mul.f32 	%f93, %f91, %f92;
	ld.global.f32 	%f94, [%rd13+4];
	fma.rn.f32 	%f95, %f94, %f87, %f93;
	sqrt.rn.f32 	%f96, %f82;
	mul.f32 	%f97, %f96, %f95;
	add.f32 	%f98, %f77, %f97;
	fma.rn.f32 	%f99, %f97, %f97, %f78;
	ld.const.f32 	%f100, [%rd31+4];
	sub.f32 	%f101, %f1, %f100;
	fma.rn.f32 	%f102, %f101, %f101, %f3;
	sqrt.rn.f32 	%f103, %f102;
	add.f32 	%f104, %f103, %f2;
	add.f32 	%f105, %f104, %f4;
	mul.f32 	%f106, %f105, %f5;
	cvt.rzi.s32.f32 	%r37, %f106;
	cvt.rn.f32.s32 	%f107, %r37;
	sub.f32 	%f108, %f106, %f107;
	cvt.rn.f32.u32 	%f109, %r54;
	add.f32 	%f110, %f109, %f107;
	add.f32 	%f111, %f110, %f6;
	cvt.rzi.s32.f32 	%r38, %f111;
	mul.wide.s32 	%rd14, %r38, 4;
	add.s64 	%rd15, %rd1, %rd14;
	ld.global.f32 	%f112, [%rd15];
	sub.f32 	%f113, %f49, %f108;
	mul.f32 	%f114, %f112, %f113;
	ld.global.f32 	%f115, [%rd15+4];
	fma.rn.f32 	%f116, %f115, %f108, %f114;
	sqrt.rn.f32 	%f117, %f103;
	mul.f32 	%f118, %f117, %f116;
	add.f32 	%f197, %f98, %f118;
	fma.rn.f32 	%f198, %f118, %f118, %f99;
	add.s32 	%r57, %r57, 4;
	shl.b32 	%r39, %r6, 2;
	add.s32 	%r56, %r56, %r39;
	add.s32 	%r55, %r55, %r39;
	add.s32 	%r54, %r54, %r39;
	add.s32 	%r53, %r53, %r39;
	add.s64 	%rd31, %rd31, 16;
	setp.ne.s32 	%p4, %r57, 0;
	@%p4 bra 	$L__BB0_4;
$L__BB0_5:
	setp.eq.s32 	%p5, %r7, 0;
	@%p5 bra 	$L__BB0_10;
	setp.eq.s32 	%p6, %r7, 1;
	@%p6 bra 	$L__BB0_8;
	mul.wide.u32 	%rd16, %r59, 4;
	mov.u64 	%rd17, trans_aElePos;
	add.s64 	%rd18, %rd17, %rd16;
	ld.const.f32 	%f120, [%rd18];
	sub.f32 	%f121, %f1, %f120;
	fma.rn.f32 	%f122, %f121, %f121, %f3;
	sqrt.rn.f32 	%f123, %f122;
	add.f32 	%f124, %f123, %f2;
	add.f32 	%f125, %f124, %f4;
	mul.f32 	%f126, %f125, %f5;
	cvt.rzi.s32.f32 	%r40, %f126;
	cvt.rn.f32.s32 	%f127, %r40;
	sub.f32 	%f128, %f126, %f127;
	mul.lo.s32 	%r41, %r6, %r59;
	cvt.rn.f32.u32 	%f129, %r41;
	add.f32 	%f130, %f129, %f127;
	add.f32 	%f131, %f130, %f6;
	cvt.rzi.s32.f32 	%r42, %f131;
	mul.wide.s32 	%rd19, %r42, 4;
	add.s64 	%rd20, %rd1, %rd19;
	ld.global.f32 	%f132, [%rd20];
	mov.f32 	%f133, 0f3F800000;
	sub.f32 	%f134, %f133, %f128;
	mul.f32 	%f135, %f132, %f134;
	ld.global.f32 	%f136, [%rd20+4];
	fma.rn.f32 	%f137, %f136, %f128, %f135;
	sqrt.rn.f32 	%f138, %f123;
	mul.f32 	%f139, %f138, %f137;
	add.f32 	%f140, %f197, %f139;
	fma.rn.f32 	%f141, %f139, %f139, %f198;
	ld.const.f32 	%f142, [%rd18+4];
	sub.f32 	%f143, %f1, %f142;
	fma.rn.f32 	%f144, %f143, %f143, %f3;
	sqrt.rn.f32 	%f145, %f144;
	add.f32 	%f146, %f145, %f2;
	add.f32 	%f147, %f146, %f4;
	mul.f32 	%f148, %f147, %f5;
	cvt.rzi.s32.f32 	%r43, %f148;
	cvt.rn.f32.s32 	%f149, %r43;
	sub.f32 	%f150, %f148, %f149;
	add.s32 	%r44, %r41, %r6;
	cvt.rn.f32.u32 	%f151, %r44;
	add.f32 	%f152, %f151, %f149;
	add.f32 	%f153, %f152, %f6;
	cvt.rzi.s32.f32 	%r45, %f153;
	mul.wide.s32 	%rd21, %r45, 4;
	add.s64 	%rd22, %rd1, %rd21;
	ld.global.f32 	%f154, [%rd22];
	sub.f32 	%f155, %f133, %f150;
	mul.f32 	%f156, %f154, %f155;
	ld.global.f32 	%f157, [%rd22+4];
	fma.rn.f32 	%f158, %f157, %f150, %f156;
	sqrt.rn.f32 	%f159, %f145;
	mul.f32 	%f160, %f159, %f158;
	add.f32 	%f197, %f140, %f160;
	fma.rn.f32 	%f198, %f160, %f160, %f141;
	add.s32 	%r59, %r59, 2;
$L__BB0_8:
	and.b32  	%r46, %r5, 1;
	setp.eq.b32 	%p7, %r46, 1;
	not.pred 	%p8, %p7;
	@%p8 bra 	$L__BB0_10;
	mul.wide.u32 	%rd23, %r59, 4;
	mov.u64 	%rd24, trans_aElePos;
	add.s64 	%rd25, %rd24, %rd23;
	ld.const.f32 	%f161, [%rd25];
	sub.f32 	%f162, %f1, %f161;
	fma.rn.f32 	%f163, %f162, %f162, %f3;
	sqrt.rn.f32 	%f164, %f163;
	add.f32 	%f165, %f164, %f2;
	add.f32 	%f166, %f165, %f4;
	mul.f32 	%f167, %f166, %f5;
	cvt.rzi.s32.f32 	%r47, %f167;
	cvt.rn.f32.s32 	%f168, %r47;
	sub.f32 	%f169, %f167, %f168;
	mul.lo.s32 	%r48, %r6, %r59;
	cvt.rn.f32.u32 	%f170, %r48;
	add.f32 	%f171, %f170, %f168;
	add.f32 	%f172, %f171, %f6;
	cvt.rzi.s32.f32 	%r49, %f172;
	mul.wide.s32 	%rd26, %r49, 4;
	add.s64 	%rd27, %rd1, %rd26;
	ld.global.f32 	%f173, [%rd27];
	mov.f32 	%f174, 0f3F800000;
	sub.f32 	%f175, %f174, %f169;
	mul.f32 	%f176, %f173, %f175;
	ld.global.f32 	%f177, [%rd27+4];
	fma.rn.f32 	%f178, %f177, %f169, %f176;
	sqrt.rn.f32 	%f179, %f164;
	mul.f32 	%f180, %f179, %f178;
	add.f32 	%f197, %f197, %f180;
	fma.rn.f32 	%f198, %f180, %f180, %f198;
$L__BB0_10:
	mul.f32 	%f181, %f197, %f197;
	cvt.rn.f32.u32 	%f182, %r5;
	mul.f32 	%f183, %f198, %f182;
	div.rn.f32 	%f184, %f181, %f183;
	mul.f32 	%f185, %f197, %f184;
	mul.f32 	%f186, %f185, %f185;
	ld.const.u32 	%r50, [g_nZdim];
	mad.lo.s32 	%r51, %r50, %r2, %r3;
	mad.lo.s32 	%r52, %r51, %r4, %r1;
	cvta.to.global.u64 	%rd28, %rd4;
	mul.wide.u32 	%rd29, %r52, 4;
	add.s64 	%rd30, %rd28, %rd29;
	st.global.f32 	[%rd30], %f186;
$L__BB0_11:
	ret;

}


// ===== COMPILED SASS (sm_100) =====

	.target	sm_100

	.elftype	@"ET_EXEC"


//--------------------- .note.nv.tkinfo           --------------------------
	.section	.note.nv.tkinfo,"",@"SHT_NOTE"
	.sectionflags	@"SHF_NOTE_NV_TKINFO"
	.tkinfo
        /*0018*/ 	.word	0x00000002
        /*0030*/ 	.string	""
        /*0030*/ 	.string	"ptxas"
        /*0030*/ 	.string	"Cuda compilation tools, release 13.0, V13.0.88"
        /*0030*/ 	.string	"Build cuda_13.0.r13.0/compiler.36424714_0"
        /*0030*/ 	.string	"-arch sm_100 -m 64 "



//--------------------- .note.nv.cuinfo           --------------------------
	.section	.note.nv.cuinfo,"",@"SHT_NOTE"
	.sectionflags	@"SHF_NOTE_NV_CUINFO"
        /*0018*/ 	.short	0x0002
        /*001a*/ 	.short	0x0064
        /*001c*/ 	.short	0x0082
	.zero		2


//--------------------- .nv.info                  --------------------------
	.section	.nv.info,"",@"SHT_CUDA_INFO"
	.align	4


	//----- nvinfo : EIATTR_REGCOUNT
	.align		4
        /*0000*/ 	.byte	0x04, 0x2f
        /*0002*/ 	.short	(.L_14 - .L_13)
	.align		4
.L_13:
        /*0004*/ 	.word	index@(_Z7_PAM_CFPfS_)
        /*0008*/ 	.word	0x00000016


	//----- nvinfo : EIATTR_FRAME_SIZE
	.align		4
.L_14:
        /*000c*/ 	.byte	0x04, 0x11
        /*000e*/ 	.short	(.L_16 - .L_15)
	.align		4
.L_15:
        /*0010*/ 	.word	index@($__internal_1_$__cuda_sm3x_div_rn_noftz_f32_slowpath)
        /*0014*/ 	.word	0x00000000


	//----- nvinfo : EIATTR_FRAME_SIZE
	.align		4
.L_16:
        /*0018*/ 	.byte	0x04, 0x11
        /*001a*/ 	.short	(.L_18 - .L_17)
	.align		4
.L_17:
        /*001c*/ 	.word	index@($__internal_0_$__cuda_sm20_sqrt_rn_f32_slowpath)
        /*0020*/ 	.word	0x00000000


	//----- nvinfo : EIATTR_FRAME_SIZE
	.align		4
.L_18:
        /*0024*/ 	.byte	0x04, 0x11
        /*0026*/ 	.short	(.L_20 - .L_19)
	.align		4
.L_19:
        /*0028*/ 	.word	index@(_Z7_PAM_CFPfS_)
        /*002c*/ 	.word	0x00000000


	//----- nvinfo : EIATTR_MIN_STACK_SIZE
	.align		4
.L_20:
        /*0030*/ 	.byte	0x04, 0x12
        /*0032*/ 	.short	(.L_22 - .L_21)
	.align		4
.L_21:
        /*0034*/ 	.word	index@(_Z7_PAM_CFPfS_)
        /*0038*/ 	.word	0x00000000
.L_22:


//--------------------- .nv.compat                --------------------------
	.section	.nv.compat,"",@"SHT_CUDA_COMPAT_INFO"
	.align	4
        /*0000*/ 	.byte	0x02, 0x09, 0x00, 0x00, 0x02, 0x02, 0x01, 0x00, 0x02, 0x05, 0x05, 0x00, 0x03, 0x07, 0x01, 0x01
        /*0010*/ 	.byte	0x02, 0x03, 0x00, 0x00, 0x02, 0x06, 0x01, 0x00, 0x04, 0x0b, 0x08, 0x00, 0x01, 0x00, 0x00, 0x00
        /*0020*/ 	.byte	0x00, 0x00, 0x00, 0x00


//--------------------- .nv.info._Z7_PAM_CFPfS_   --------------------------
	.section	.nv.info._Z7_PAM_CFPfS_,"",@"SHT_CUDA_INFO"
	.sectionflags	@""
	.align	4


	//----- nvinfo : EIATTR_CUDA_API_VERSION
	.align		4
        /*0000*/ 	.byte	0x04, 0x37
        /*0002*/ 	.short	(.L_24 - .L_23)
.L_23:
        /*0004*/ 	.word	0x00000082


	//----- nvinfo : EIATTR_KPARAM_INFO
	.align		4
.L_24:
        /*0008*/ 	.byte	0x04, 0x17
        /*000a*/ 	.short	(.L_26 - .L_25)
.L_25:
        /*000c*/ 	.word	0x00000000
        /*0010*/ 	.short	0x0001
        /*0012*/ 	.short	0x0008
        /*0014*/ 	.byte	0x00, 0xf5, 0x21, 0x00


	//----- nvinfo : EIATTR_KPARAM_INFO
	.align		4
.L_26:
        /*0018*/ 	.byte	0x04, 0x17
        /*001a*/ 	.short	(.L_28 - .L_27)
.L_27:
        /*001c*/ 	.word	0x00000000
        /*0020*/ 	.short	0x0000
        /*0022*/ 	.short	0x0000
        /*0024*/ 	.byte	0x00, 0xf5, 0x21, 0x00


	//----- nvinfo : EIATTR_SPARSE_MMA_MASK
	.align		4
.L_28:
        /*0028*/ 	.byte	0x03, 0x50
        /*002a*/ 	.short	0x0000


	//----- nvinfo : EIATTR_MAXREG_COUNT
	.align		4
        /*002c*/ 	.byte	0x03, 0x1b
        /*002e*/ 	.short	0x00ff


	//----- nvinfo : EIATTR_MERCURY_ISA_VERSION
	.align		4
        /*0030*/ 	.byte	0x03, 0x5f
        /*0032*/ 	.short	0x0101


	//----- nvinfo : EIATTR_VRC_CTA_INIT_COUNT
	.align		4
        /*0034*/ 	.byte	0x02, 0x4a
	.zero		1
	.zero		1


	//----- nvinfo : EIATTR_EXIT_INSTR_OFFSETS
	.align		4
        /*0038*/ 	.byte	0x04, 0x1c
        /*003a*/ 	.short	(.L_30 - .L_29)


	//   ....[0]....
.L_29:
        /*003c*/ 	.word	0x00000070


	//   ....[1]....
        /*0040*/ 	.word	0x00001ab0


	//----- nvinfo : EIATTR_CRS_STACK_SIZE
	.align		4
.L_30:
        /*0044*/ 	.byte	0x04, 0x1e
        /*0046*/ 	.short	(.L_32 - .L_31)
.L_31:
        /*0048*/ 	.word	0x00000000


	//----- nvinfo : EIATTR_CBANK_PARAM_SIZE
	.align		4
.L_32:
        /*004c*/ 	.byte	0x03, 0x19
        /*004e*/ 	.short	0x0010


	//----- nvinfo : EIATTR_PARAM_CBANK
	.align		4
        /*0050*/ 	.byte	0x04, 0x0a
        /*0052*/ 	.short	(.L_34 - .L_33)
	.align		4
.L_33:
        /*0054*/ 	.word	index@(.nv.constant0._Z7_PAM_CFPfS_)
        /*0058*/ 	.short	0x0380
        /*005a*/ 	.short	0x0010


	//----- nvinfo : EIATTR_SW_WAR
	.align		4
.L_34:
        /*005c*/ 	.byte	0x04, 0x36
        /*005e*/ 	.short	(.L_36 - .L_35)
.L_35:
        /*0060*/ 	.word	0x00000008
.L_36:


//--------------------- .nv.callgraph             --------------------------
	.section	.nv.callgraph,"",@"SHT_CUDA_CALLGRAPH"
	.align	4
	.sectionentsize	8
	.align		4
        /*0000*/ 	.word	0x00000000
	.align		4
        /*0004*/ 	.word	0xffffffff
	.align		4
        /*0008*/ 	.word	0x00000000
	.align		4
        /*000c*/ 	.word	0xfffffffe
	.align		4
        /*0010*/ 	.word	0x00000000
	.align		4
        /*0014*/ 	.word	0xfffffffd
	.align		4
        /*0018*/ 	.word	0x00000000
	.align		4
        /*001c*/ 	.word	0xfffffffc


//--------------------- .nv.constant3             --------------------------
	.section	.nv.constant3,"a",@progbits
	.align	4
.nv.constant3:
	.type		trans_aElePos,@object
	.size		trans_aElePos,(trans_nNumEle - trans_aElePos)
trans_aElePos:
	.zero		1024
	.type		trans_nNumEle,@object
	.size		trans_nNumEle,(rf_nSample - trans_nNumEle)
trans_nNumEle:
	.zero		4
	.type		rf_nSample,@object
	.size		rf_nSample,(rf_nChannel - rf_nSample)
rf_nSample:
	.zero		4
	.type		rf_nChannel,@object
	.size		rf_nChannel,(rf_nOffsetDelay_m - rf_nChannel)
rf_nChannel:
	.zero		4
	.type		rf_nOffsetDelay_m,@object
	.size		rf_nOffsetDelay_m,(rf_nMeter2Pixel - rf_nOffsetDelay_m)
rf_nOffsetDelay_m:
	.zero		4
	.type		rf_nMeter2Pixel,@object
	.size		rf_nMeter2Pixel,(g_nXdim - rf_nMeter2Pixel)
rf_nMeter2Pixel:
	.zero		4
	.type		g_nXdim,@object
	.size		g_nXdim,(g_nZdim - g_nXdim)
g_nXdim:
	.zero		4
	.type		g_nZdim,@object
	.size		g_nZdim,(g_dx - g_nZdim)
g_nZdim:
	.zero		4
	.type		g_dx,@object
	.size		g_dx,(g_dz - g_dx)
g_dx:
	.zero		4
	.type		g_dz,@object
	.size		g_dz,(g_nXstart - g_dz)
g_dz:
	.zero		4
	.type		g_nXstart,@object
	.size		g_nXstart,(g_nZstart - g_nXstart)
g_nXstart:
	.zero		4
	.type		g_nZstart,@object
	.size		g_nZstart,(g_nTdim - g_nZstart)
g_nZstart:
	.zero		4
	.type		g_nTdim,@object
	.size		g_nTdim,(.L_12 - g_nTdim)
g_nTdim:
	.zero		4
.L_12:


//--------------------- .text._Z7_PAM_CFPfS_      --------------------------
	.section	.text._Z7_PAM_CFPfS_,"ax",@progbits
	.align	128
        .global         _Z7_PAM_CFPfS_
        .type           _Z7_PAM_CFPfS_,@function
        .size           _Z7_PAM_CFPfS_,(.L_x_48 - _Z7_PAM_CFPfS_)
        .other          _Z7_PAM_CFPfS_,@"STO_CUDA_ENTRY STV_DEFAULT"
_Z7_PAM_CFPfS_:
.text._Z7_PAM_CFPfS_:
[----:B------:R-:W-:Y:S01]  /*0000*/  LDC R1, c[0x0][0x37c] ;  /* 0x0000df00ff017b82 */ /* 0x000fe20000000800 */
[----:B------:R-:W0:Y:S07]  /*0010*/  S2R R3, SR_TID.X ;  /* 0x0000000000037919 */ /* 0x000e2e0000002100 */
[----:B------:R-:W0:Y:S01]  /*0020*/  S2UR UR4, SR_CTAID.X ;  /* 0x00000000000479c3 */ /* 0x000e220000002500 */
[----:B------:R-:W1:Y:S07]  /*0030*/  LDCU UR5, c[0x3][0x42c] ;  /* 0x00c08580ff0577ac */ /* 0x000e6e0008000800 */
[----:B------:R-:W0:Y:S02]  /*0040*/  LDC R6, c[0x0][0x360] ;  /* 0x0000d800ff067b82 */ /* 0x000e240000000800 */
[----:B0-----:R-:W-:-:S05]  /*0050*/  IMAD R6, R6, UR4, R3 ;  /* 0x0000000406067c24 */ /* 0x001fca000f8e0203 */
[----:B-1----:R-:W-:-:S13]  /*0060*/  ISETP.GE.U32.AND P0, PT, R6, UR5, PT ;  /* 0x0000000506007c0c */ /* 0x002fda000bf06070 */
[----:B------:R-:W-:Y:S05]  /*0070*/  @P0 EXIT ;  /* 0x000000000000094d */ /* 0x000fea0003800000 */
[----:B------:R-:W0:Y:S01]  /*0080*/  S2UR UR15, SR_CTAID.Z ;  /* 0x00000000000f79c3 */ /* 0x000e220000002700 */
[----:B------:R-:W1:Y:S01]  /*0090*/  LDCU UR4, c[0x3][0x428] ;  /* 0x00c08500ff0477ac */ /* 0x000e620008000800 */
[----:B------:R-:W-:Y:S01]  /*00a0*/  HFMA2 R12, -RZ, RZ, 0, 0 ;  /* 0x00000000ff0c7431 */ /* 0x000fe200000001ff */
[----:B------:R-:W-:Y:S01]  /*00b0*/  MOV R11, RZ ;  /* 0x000000ff000b7202 */ /* 0x000fe20000000f00 */
[----:B------:R-:W2:Y:S04]  /*00c0*/  LDCU UR5, c[0x3][0x408] ;  /* 0x00c08100ff0577ac */ /* 0x000ea80008000800 */
[----:B------:R-:W1:Y:S01]  /*00d0*/  LDC.64 R4, c[0x3][0x420] ;  /* 0x00c10800ff047b82 */ /* 0x000e620000000a00 */
[----:B------:R-:W-:Y:S01]  /*00e0*/  UMOV UR6, 0xc924223 ;  /* 0x0c92422300067882 */ /* 0x000fe20000000000 */
[----:B------:R-:W-:Y:S01]  /*00f0*/  UMOV UR7, 0x3bc79ca1 ;  /* 0x3bc79ca100077882 */ /* 0x000fe20000000000 */
[----:B------:R-:W3:Y:S05]  /*0100*/  LDCU.64 UR8, c[0x0][0x358] ;  /* 0x00006b00ff0877ac */ /* 0x000eea0008000a00 */
[----:B------:R-:W4:Y:S01]  /*0110*/  S2UR UR14, SR_CTAID.Y ;  /* 0x00000000000e79c3 */ /* 0x000f220000002600 */
[----:B--2---:R-:W-:Y:S01]  /*0120*/  UISETP.NE.AND UP0, UPT, UR5, URZ, UPT ;  /* 0x000000ff0500728c */ /* 0x004fe2000bf05270 */
[----:B0-----:R-:W-:-:S05]  /*0130*/  I2FP.F32.U32 R3, UR15 ;  /* 0x0000000f00037c45 */ /* 0x001fca0008201000 */
[----:B-1----:R-:W-:Y:S01]  /*0140*/  FFMA R0, R3, R4, UR4 ;  /* 0x0000000403007e23 */ /* 0x002fe20008000004 */
[----:B------:R-:W0:Y:S03]  /*0150*/  LDCU UR4, c[0x3][0x41c] ;  /* 0x00c08380ff0477ac */ /* 0x000e260008000800 */
[----:B------:R-:W1:Y:S01]  /*0160*/  F2F.F64.F32 R2, R0 ;  /* 0x0000000000027310 */ /* 0x000e620000201800 */
[----:B----4-:R-:W-:Y:S01]  /*0170*/  I2FP.F32.U32 R10, UR14 ;  /* 0x0000000e000a7c45 */ /* 0x010fe20008201000 */
[----:B-1----:R-:W-:-:S04]  /*0180*/  DADD R2, R2, UR6 ;  /* 0x0000000602027e29 */ /* 0x002fc80008000000 */
[----:B0-----:R-:W-:Y:S01]  /*0190*/  FFMA R10, R10, UR4, R5 ;  /* 0x000000040a0a7c23 */ /* 0x001fe20008000005 */
[----:B---3--:R-:W-:Y:S06]  /*01a0*/  BRA.U !UP0, `(.L_x_0) ;  /* 0x0000001508d87547 */ /* 0x008fec000b800000 */
[----:B------:R-:W0:Y:S01]  /*01b0*/  F2F.F32.F64 R9, R2 ;  /* 0x0000000200097310 */ /* 0x000e220000301000 */
[----:B------:R-:W-:Y:S01]  /*01c0*/  UISETP.GE.U32.AND UP0, UPT, UR5, 0x4, UPT ;  /* 0x000000040500788c */ /* 0x000fe2000bf06070 */
[----:B------:R-:W-:Y:S01]  /*01d0*/  I2FP.F32.S32 R8, R6 ;  /* 0x0000000600087245 */ /* 0x000fe20000201400 */
[----:B------:R-:W-:Y:S01]  /*01e0*/  ULOP3.LUT UR10, UR5, 0x3, URZ, 0xc0, !UPT ;  /* 0x00000003050a7892 */ /* 0x000fe2000f8ec0ff */
[----:B------:R-:W-:Y:S01]  /*01f0*/  MOV R12, RZ ;  /* 0x000000ff000c7202 */ /* 0x000fe20000000f00 */
[----:B------:R-:W-:Y:S01]  /*0200*/  UMOV UR4, URZ ;  /* 0x000000ff00047c82 */ /* 0x000fe20008000000 */
[----:B------:R-:W-:Y:S01]  /*0210*/  MOV R11, RZ ;  /* 0x000000ff000b7202 */ /* 0x000fe20000000f00 */
[----:B0-----:R-:W-:-:S03]  /*0220*/  FMUL R7, R9, R9 ;  /* 0x0000000909077220 */ /* 0x001fc60000400000 */
[----:B------:R-:W-:Y:S05]  /*0230*/  BRA.U !UP0, `(.L_x_1) ;  /* 0x0000000d082c7547 */ /* 0x000fea000b800000 */
[----:B------:R-:W0:Y:S01]  /*0240*/  LDC.64 R2, c[0x0][0x388] ;  /* 0x0000e200ff027b82 */ /* 0x000e220000000a00 */
[----:B------:R-:W1:Y:S01]  /*0250*/  LDCU UR7, c[0x3][0x404] ;  /* 0x00c08080ff0777ac */ /* 0x000e620008000800 */
[----:B------:R-:W-:Y:S01]  /*0260*/  HFMA2 R12, -RZ, RZ, 0, 0 ;  /* 0x00000000ff0c7431 */ /* 0x000fe200000001ff */
[----:B------:R-:W-:Y:S01]  /*0270*/  ULOP3.LUT UR4, UR5, 0xfffffffc, URZ, 0xc0, !UPT ;  /* 0xfffffffc05047892 */ /* 0x000fe2000f8ec0ff */
[----:B------:R-:W2:Y:S01]  /*0280*/  LDCU UR12, c[0x3][0x404] ;  /* 0x00c08080ff0c77ac */ /* 0x000ea20008000800 */
[----:B------:R-:W3:Y:S01]  /*0290*/  LDCU UR17, c[0x3][0x40c] ;  /* 0x00c08180ff1177ac */ /* 0x000ee20008000800 */
[----:B------:R-:W4:Y:S01]  /*02a0*/  LDCU UR18, c[0x3][0x410] ;  /* 0x00c08200ff1277ac */ /* 0x000f220008000800 */
[----:B-1----:R-:W-:Y:S01]  /*02b0*/  USHF.L.U32 UR11, UR7, 0x1, URZ ;  /* 0x00000001070b7899 */ /* 0x002fe200080006ff */
[----:B------:R-:W1:Y:S01]  /*02c0*/  LDCU UR20, c[0x3][0x404] ;  /* 0x00c08080ff1477ac */ /* 0x000e620008000800 */
[----:B------:R-:W0:Y:S01]  /*02d0*/  LDCU UR19, c[0x3][0x408] ;  /* 0x00c08100ff1377ac */ /* 0x000e220008000800 */
[----:B------:R-:W-:-:S02]  /*02e0*/  UIMAD UR7, UR7, 0x3, URZ ;  /* 0x00000003070778a4 */ /* 0x000fc4000f8e02ff */
[----:B------:R-:W-:Y:S01]  /*02f0*/  UIADD3 UR6, UPT, UPT, -UR4, URZ, URZ ;  /* 0x000000ff04067290 */ /* 0x000fe2000fffe1ff */
[----:B------:R-:W-:Y:S01]  /*0300*/  UMOV UR16, 0x8 ;  /* 0x0000000800107882 */ /* 0x000fe20000000000 */
[----:B--234-:R-:W-:-:S10]  /*0310*/  UMOV UR5, URZ ;  /* 0x000000ff00057c82 */ /* 0x01cfd40008000000 */
.L_x_18:
[----:B------:R-:W2:Y:S02]  /*0320*/  LDCU UR4, c[0x3][UR16+-0x8] ;  /* 0x00ffff00100477ac */ /* 0x000ea40008000800 */
[----:B--2---:R-:W-:Y:S01]  /*0330*/  FADD R0, R10, -UR4 ;  /* 0x800000040a007e21 */ /* 0x004fe20008000000 */
[----:B0-----:R-:W-:-:S03]  /*0340*/  ULOP3.LUT UR4, UR19, 0xfffffffc, URZ, 0xc0, !UPT ;  /* 0xfffffffc13047892 */ /* 0x001fc6000f8ec0ff */
[----:B------:R-:W-:-:S04]  /*0350*/  FFMA R5, R0, R0, R7 ;  /* 0x0000000000057223 */ /* 0x000fc80000000007 */
[----:B------:R0:W2:Y:S01]  /*0360*/  MUFU.RSQ R4, R5 ;  /* 0x0000000500047308 */ /* 0x0000a20000001400 */
[----:B------:R-:W-:-:S04]  /*0370*/  IADD3 R0, PT, PT, R5, -0xd000000, RZ ;  /* 0xf300000005007810 */ /* 0x000fc80007ffe0ff */
[----:B------:R-:W-:-:S13]  /*0380*/  ISETP.GT.U32.AND P0, PT, R0, 0x727fffff, PT ;  /* 0x727fffff0000780c */ /* 0x000fda0003f04070 */
[----:B0-2---:R-:W-:Y:S05]  /*0390*/  @!P0 BRA `(.L_x_2) ;  /* 0x0000000000108947 */ /* 0x005fea0003800000 */
[----:B------:R-:W-:Y:S02]  /*03a0*/  MOV R0, R5 ;  /* 0x0000000500007202 */ /* 0x000fe40000000f00 */
[----:B------:R-:W-:-:S07]  /*03b0*/  MOV R4, 0x3d0 ;  /* 0x000003d000047802 */ /* 0x000fce0000000f00 */
[----:B-1----:R-:W-:Y:S05]  /*03c0*/  CALL.REL.NOINC `($__internal_0_$__cuda_sm20_sqrt_rn_f32_slowpath) ;  /* 0x0000001400bc7944 */ /* 0x002fea0003c00000 */
[----:B------:R-:W-:Y:S05]  /*03d0*/  BRA `(.L_x_3) ;  /* 0x0000000000107947 */ /* 0x000fea0003800000 */
.L_x_2:
[----:B------:R-:W-:Y:S01]  /*03e0*/  FMUL.FTZ R0, R5, R4 ;  /* 0x0000000405007220 */ /* 0x000fe20000410000 */
[----:B------:R-:W-:-:S03]  /*03f0*/  FMUL.FTZ R4, R4, 0.5 ;  /* 0x3f00000004047820 */ /* 0x000fc60000410000 */
[----:B------:R-:W-:-:S04]  /*0400*/  FFMA R5, -R0, R0, R5 ;  /* 0x0000000000057223 */ /* 0x000fc80000000105 */
[----:B------:R-:W-:-:S07]  /*0410*/  FFMA R0, R5, R4, R0 ;  /* 0x0000000405007223 */ /* 0x000fce0000000000 */
.L_x_3:
[----:B------:R-:W-:Y:S01]  /*0420*/  FADD R4, R9, R0 ;  /* 0x0000000009047221 */ /* 0x000fe20000000000 */
[----:B------:R-:W-:-:S03]  /*0430*/  I2FP.F32.U32 R5, UR5 ;  /* 0x0000000500057c45 */ /* 0x000fc60008201000 */
[----:B------:R-:W-:-:S04]  /*0440*/  FADD R4, R4, UR17 ;  /* 0x0000001104047e21 */ /* 0x000fc80008000000 */
[----:B------:R-:W-:-:S04]  /*0450*/  FMUL R13, R4, UR18 ;  /* 0x00000012040d7c20 */ /* 0x000fc80008400000 */
[----:B------:R-:W0:Y:S02]  /*0460*/  F2I.TRUNC.NTZ R4, R13 ;  /* 0x0000000d00047305 */ /* 0x000e24000020f100 */
[----:B0-----:R-:W-:-:S05]  /*0470*/  I2FP.F32.S32 R14, R4 ;  /* 0x00000004000e7245 */ /* 0x001fca0000201400 */
[----:B------:R-:W-:-:S04]  /*0480*/  FADD R5, R14, R5 ;  /* 0x000000050e057221 */ /* 0x000fc80000000000 */
[----:B------:R-:W-:-:S04]  /*0490*/  FADD R15, R8, R5 ;  /* 0x00000005080f7221 */ /* 0x000fc80000000000 */
[----:B------:R-:W0:Y:S02]  /*04a0*/  F2I.TRUNC.NTZ R5, R15 ;  /* 0x0000000f00057305 */ /* 0x000e24000020f100 */
[----:B0-----:R-:W-:-:S05]  /*04b0*/  IMAD.WIDE R4, R5, 0x4, R2 ;  /* 0x0000000405047825 */ /* 0x001fca00078e0202 */
[----:B------:R-:W2:Y:S04]  /*04c0*/  LDG.E R16, desc[UR8][R4.64] ;  /* 0x0000000804107981 */ /* 0x000ea8000c1e1900 */
[----:B------:R-:W3:Y:S01]  /*04d0*/  LDG.E R17, desc[UR8][R4.64+0x4] ;  /* 0x0000040804117981 */ /* 0x000ee2000c1e1900 */
[----:B------:R-:W-:Y:S01]  /*04e0*/  IADD3 R18, PT, PT, R0, -0xd000000, RZ ;  /* 0xf300000000127810 */ /* 0x000fe20007ffe0ff */
[----:B------:R-:W-:Y:S01]  /*04f0*/  FADD R14, R13, -R14 ;  /* 0x8000000e0d0e7221 */ /* 0x000fe20000000000 */
[----:B------:R0:W4:Y:S02]  /*0500*/  MUFU.RSQ R19, R0 ;  /* 0x0000000000137308 */ /* 0x0001240000001400 */
[----:B------:R-:W-:Y:S01]  /*0510*/  ISETP.GT.U32.AND P0, PT, R18, 0x727fffff, PT ;  /* 0x727fffff1200780c */ /* 0x000fe20003f04070 */
[----:B------:R-:W-:-:S04]  /*0520*/  FADD R13, -R14, 1 ;  /* 0x3f8000000e0d7421 */ /* 0x000fc80000000100 */
[----:B--2---:R-:W-:-:S04]  /*0530*/  FMUL R13, R16, R13 ;  /* 0x0000000d100d7220 */ /* 0x004fc80000400000 */
[----:B---3--:R-:W-:-:S04]  /*0540*/  FFMA R13, R14, R17, R13 ;  /* 0x000000110e0d7223 */ /* 0x008fc8000000000d */
[----:B0---4-:R-:W-:Y:S05]  /*0550*/  @!P0 BRA `(.L_x_4) ;  /* 0x00000000000c8947 */ /* 0x011fea0003800000 */
[----:B------:R-:W-:-:S07]  /*0560*/  MOV R4, 0x580 ;  /* 0x0000058000047802 */ /* 0x000fce0000000f00 */
[----:B-1----:R-:W-:Y:S05]  /*0570*/  CALL.REL.NOINC `($__internal_0_$__cuda_sm20_sqrt_rn_f32_slowpath) ;  /* 0x0000001400507944 */ /* 0x002fea0003c00000 */
[----:B------:R-:W-:Y:S05]  /*0580*/  BRA `(.L_x_5) ;  /* 0x0000000000107947 */ /* 0x000fea0003800000 */
.L_x_4:
[C---:B------:R-:W-:Y:S01]  /*0590*/  FMUL.FTZ R5, R19.reuse, R0 ;  /* 0x0000000013057220 */ /* 0x040fe20000410000 */
[----:B------:R-:W-:-:S03]  /*05a0*/  FMUL.FTZ R4, R19, 0.5 ;  /* 0x3f00000013047820 */ /* 0x000fc60000410000 */
[----:B------:R-:W-:-:S04]  /*05b0*/  FFMA R0, -R5, R5, R0 ;  /* 0x0000000505007223 */ /* 0x000fc80000000100 */
[----:B------:R-:W-:-:S07]  /*05c0*/  FFMA R0, R0, R4, R5 ;  /* 0x0000000400007223 */ /* 0x000fce0000000005 */
.L_x_5:
[----:B------:R-:W0:Y:S01]  /*05d0*/  LDCU UR13, c[0x3][UR16+-0x4] ;  /* 0x00ffff80100d77ac */ /* 0x000e220008000800 */
[----:B------:R-:W-:-:S04]  /*05e0*/  FMUL R13, R13, R0 ;  /* 0x000000000d0d7220 */ /* 0x000fc80000400000 */
[C---:B------:R-:W-:Y:S01]  /*05f0*/  FADD R11, R13.reuse, R11 ;  /* 0x0000000b0d0b7221 */ /* 0x040fe20000000000 */
[----:B------:R-:W-:Y:S01]  /*0600*/  FFMA R12, R13, R13, R12 ;  /* 0x0000000d0d0c7223 */ /* 0x000fe2000000000c */
[----:B0-----:R-:W-:-:S04]  /*0610*/  FADD R4, R10, -UR13 ;  /* 0x8000000d0a047e21 */ /* 0x001fc80008000000 */
        /* <DEDUP_REMOVED lines=9> */
.L_x_6:
[----:B------:R-:W-:Y:S01]  /*06b0*/  FMUL.FTZ R0, R5, R4 ;  /* 0x0000000405007220 */ /* 0x000fe20000410000 */
[----:B------:R-:W-:-:S03]  /*06c0*/  FMUL.FTZ R4, R4, 0.5 ;  /* 0x3f00000004047820 */ /* 0x000fc60000410000 */
[----:B------:R-:W-:-:S04]  /*06d0*/  FFMA R5, -R0, R0, R5 ;  /* 0x0000000000057223 */ /* 0x000fc80000000105 */
[----:B------:R-:W-:-:S07]  /*06e0*/  FFMA R0, R5, R4, R0 ;  /* 0x0000000405007223 */ /* 0x000fce0000000000 */
.L_x_7:
        /* <DEDUP_REMOVED lines=23> */
.L_x_8:
[C---:B------:R-:W-:Y:S01]  /*0860*/  FMUL.FTZ R5, R19.reuse, R0 ;  /* 0x0000000013057220 */ /* 0x040fe20000410000 */
[----:B------:R-:W-:-:S03]  /*0870*/  FMUL.FTZ R4, R19, 0.5 ;  /* 0x3f00000013047820 */ /* 0x000fc60000410000 */
[----:B------:R-:W-:-:S04]  /*0880*/  FFMA R0, -R5, R5, R0 ;  /* 0x0000000505007223 */ /* 0x000fc80000000100 */
[----:B------:R-:W-:-:S07]  /*0890*/  FFMA R0, R0, R4, R5 ;  /* 0x0000000400007223 */ /* 0x000fce0000000005 */
.L_x_9:
[----:B------:R-:W0:Y:S01]  /*08a0*/  LDCU UR13, c[0x3][UR16] ;  /* 0x00c00000100d77ac */ /* 0x000e220008000800 */
[----:B------:R-:W-:-:S04]  /*08b0*/  FMUL R13, R13, R0 ;  /* 0x000000000d0d7220 */ /* 0x000fc80000400000 */
[----:B------:R-:W-:Y:S01]  /*08c0*/  FADD R11, R11, R13 ;  /* 0x0000000d0b0b7221 */ /* 0x000fe20000000000 */
        /* <DEDUP_REMOVED lines=11> */
.L_x_10:
[----:B------:R-:W-:Y:S01]  /*0980*/  FMUL.FTZ R0, R5, R4 ;  /* 0x0000000405007220 */ /* 0x000fe20000410000 */
[----:B------:R-:W-:-:S03]  /*0990*/  FMUL.FTZ R4, R4, 0.5 ;  /* 0x3f00000004047820 */ /* 0x000fc60000410000 */
[----:B------:R-:W-:-:S04]  /*09a0*/  FFMA R5, -R0, R0, R5 ;  /* 0x0000000000057223 */ /* 0x000fc80000000105 */
[----:B------:R-:W-:-:S07]  /*09b0*/  FFMA R0, R5, R4, R0 ;  /* 0x0000000405007223 */ /* 0x000fce0000000000 */
.L_x_11:
        /* <DEDUP_REMOVED lines=23> */
.L_x_12:
[C---:B------:R-:W-:Y:S01]  /*0b30*/  FMUL.FTZ R5, R19.reuse, R0 ;  /* 0x0000000013057220 */ /* 0x040fe20000410000 */
[----:B------:R-:W-:-:S03]  /*0b40*/  FMUL.FTZ R4, R19, 0.5 ;  /* 0x3f00000013047820 */ /* 0x000fc60000410000 */
[----:B------:R-:W-:-:S04]  /*0b50*/  FFMA R0, -R5, R5, R0 ;  /* 0x0000000505007223 */ /* 0x000fc80000000100 */
[----:B------:R-:W-:-:S07]  /*0b60*/  FFMA R0, R0, R4, R5 ;  /* 0x0000000400007223 */ /* 0x000fce0000000005 */
.L_x_13:
        /* <DEDUP_REMOVED lines=14> */
.L_x_14:
[----:B------:R-:W-:Y:S01]  /*0c50*/  FMUL.FTZ R0, R5, R4 ;  /* 0x0000000405007220 */ /* 0x000fe20000410000 */
[----:B------:R-:W-:-:S03]  /*0c60*/  FMUL.FTZ R4, R4, 0.5 ;  /* 0x3f00000004047820 */ /* 0x000fc60000410000 */
[----:B------:R-:W-:-:S04]  /*0c70*/  FFMA R5, -R0, R0, R5 ;  /* 0x0000000000057223 */ /* 0x000fc80000000105 */
[----:B------:R-:W-:-:S07]  /*0c80*/  FFMA R0, R5, R4, R0 ;  /* 0x0000000405007223 */ /* 0x000fce0000000000 */
.L_x_15:
        /* <DEDUP_REMOVED lines=23> */
.L_x_16:
[C---:B------:R-:W-:Y:S01]  /*0e00*/  FMUL.FTZ R5, R19.reuse, R0 ;  /* 0x0000000013057220 */ /* 0x040fe20000410000 */
[----:B------:R-:W-:-:S03]  /*0e10*/  FMUL.FTZ R4, R19, 0.5 ;  /* 0x3f00000013047820 */ /* 0x000fc60000410000 */
[----:B------:R-:W-:-:S04]  /*0e20*/  FFMA R0, -R5, R5, R0 ;  /* 0x0000000505007223 */ /* 0x000fc80000000100 */
[----:B------:R-:W-:-:S07]  /*0e30*/  FFMA R0, R0, R4, R5 ;  /* 0x0000000400007223 */ /* 0x000fce0000000005 */
.L_x_17:
[----:B------:R-:W-:Y:S01]  /*0e40*/  UIADD3 UR6, UPT, UPT, UR6, 0x4, URZ ;  /* 0x0000000406067890 */ /* 0x000fe2000fffe0ff */
[----:B------:R-:W-:Y:S01]  /*0e50*/  FMUL R5, R13, R0 ;  /* 0x000000000d057220 */ /* 0x000fe20000400000 */
[----:B-1----:R-:W-:Y:S02]  /*0e60*/  ULEA UR12, UR20, UR12, 0x2 ;  /* 0x0000000c140c7291 */ /* 0x002fe4000f8e10ff */
[----:B------:R-:W-:Y:S01]  /*0e70*/  UISETP.NE.AND UP0, UPT, UR6, URZ, UPT ;  /* 0x000000ff0600728c */ /* 0x000fe2000bf05270 */
[----:B------:R-:W-:Y:S01]  /*0e80*/  FADD R11, R11, R5 ;  /* 0x000000050b0b7221 */ /* 0x000fe20000000000 */
[----:B------:R-:W-:Y:S01]  /*0e90*/  FFMA R12, R5, R5, R12 ;  /* 0x00000005050c7223 */ /* 0x000fe2000000000c */
[----:B------:R-:W-:Y:S02]  /*0ea0*/  ULEA UR11, UR20, UR11, 0x2 ;  /* 0x0000000b140b7291 */ /* 0x000fe4000f8e10ff */
[----:B------:R-:W-:Y:S02]  /*0eb0*/  ULEA UR7, UR20, UR7, 0x2 ;  /* 0x0000000714077291 */ /* 0x000fe4000f8e10ff */
[----:B------:R-:W-:-:S02]  /*0ec0*/  ULEA UR5, UR20, UR5, 0x2 ;  /* 0x0000000514057291 */ /* 0x000fc4000f8e10ff */
[----:B------:R-:W-:Y:S01]  /*0ed0*/  UIADD3 UR16, UPT, UPT, UR16, 0x10, URZ ;  /* 0x0000001010107890 */ /* 0x000fe2000fffe0ff */
[----:B------:R-:W-:Y:S11]  /*0ee0*/  BRA.U UP0, `(.L_x_18) ;  /* 0xfffffff5000c7547 */ /* 0x000ff6000b83ffff */
.L_x_1:
[----:B------:R-:W-:-:S09]  /*0ef0*/  UISETP.NE.AND UP0, UPT, UR10, URZ, UPT ;  /* 0x000000ff0a00728c */ /* 0x000fd2000bf05270 */
[----:B------:R-:W-:Y:S05]  /*0f00*/  BRA.U !UP0, `(.L_x_0) ;  /* 0x0000000908807547 */ /* 0x000fea000b800000 */
[----:B------:R-:W-:-:S09]  /*0f10*/  UISETP.NE.AND UP0, UPT, UR10, 0x1, UPT ;  /* 0x000000010a00788c */ /* 0x000fd2000bf05270 */
[----:B------:R-:W-:Y:S05]  /*0f20*/  BRA.U !UP0, `(.L_x_19) ;  /* 0x00000005089c7547 */ /* 0x000fea000b800000 */
[----:B------:R-:W-:-:S12]  /*0f30*/  USHF.L.U32 UR5, UR4, 0x2, URZ ;  /* 0x0000000204057899 */ /* 0x000fd800080006ff */
[----:B------:R-:W0:Y:S02]  /*0f40*/  LDCU UR6, c[0x3][UR5] ;  /* 0x00c00000050677ac */ /* 0x000e240008000800 */
[----:B0-----:R-:W-:-:S04]  /*0f50*/  FADD R0, R10, -UR6 ;  /* 0x800000060a007e21 */ /* 0x001fc80008000000 */
[----:B------:R-:W-:-:S04]  /*0f60*/  FFMA R3, R0, R0, R7 ;  /* 0x0000000000037223 */ /* 0x000fc80000000007 */
[----:B------:R0:W1:Y:S01]  /*0f70*/  MUFU.RSQ R2, R3 ;  /* 0x0000000300027308 */ /* 0x0000620000001400 */
[----:B------:R-:W-:-:S04]  /*0f80*/  IADD3 R0, PT, PT, R3, -0xd000000, RZ ;  /* 0xf300000003007810 */ /* 0x000fc80007ffe0ff */
[----:B------:R-:W-:-:S13]  /*0f90*/  ISETP.GT.U32.AND P0, PT, R0, 0x727fffff, PT ;  /* 0x727fffff0000780c */ /* 0x000fda0003f04070 */
[----:B01----:R-:W-:Y:S05]  /*0fa0*/  @!P0 BRA `(.L_x_20) ;  /* 0x0000000000108947 */ /* 0x003fea0003800000 */
[----:B------:R-:W-:Y:S02]  /*0fb0*/  MOV R0, R3 ;  /* 0x0000000300007202 */ /* 0x000fe40000000f00 */
[----:B------:R-:W-:-:S07]  /*0fc0*/  MOV R4, 0xfe0 ;  /* 0x00000fe000047802 */ /* 0x000fce0000000f00 */
[----:B------:R-:W-:Y:S05]  /*0fd0*/  CALL.REL.NOINC `($__internal_0_$__cuda_sm20_sqrt_rn_f32_slowpath) ;  /* 0x0000000800b87944 */ /* 0x000fea0003c00000 */
[----:B------:R-:W-:Y:S05]  /*0fe0*/  BRA `(.L_x_21) ;  /* 0x0000000000107947 */ /* 0x000fea0003800000 */
.L_x_20:
[----:B------:R-:W-:Y:S01]  /*0ff0*/  FMUL.FTZ R0, R3, R2 ;  /* 0x0000000203007220 */ /* 0x000fe20000410000 */
[----:B------:R-:W-:-:S03]  /*1000*/  FMUL.FTZ R2, R2, 0.5 ;  /* 0x3f00000002027820 */ /* 0x000fc60000410000 */
[----:B------:R-:W-:-:S04]  /*1010*/  FFMA R3, -R0, R0, R3 ;  /* 0x0000000000037223 */ /* 0x000fc80000000103 */
[----:B------:R-:W-:-:S07]  /*1020*/  FFMA R0, R3, R2, R0 ;  /* 0x0000000203007223 */ /* 0x000fce0000000000 */
.L_x_21:
[----:B------:R-:W0:Y:S01]  /*1030*/  LDCU UR7, c[0x3][0x40c] ;  /* 0x00c08180ff0777ac */ /* 0x000e220008000800 */
[----:B------:R-:W-:Y:S01]  /*1040*/  FADD R2, R9, R0 ;  /* 0x0000000009027221 */ /* 0x000fe20000000000 */
[----:B------:R-:W1:Y:S01]  /*1050*/  LDCU UR10, c[0x3][0x410] ;  /* 0x00c08200ff0a77ac */ /* 0x000e620008000800 */
[----:B------:R-:W2:Y:S02]  /*1060*/  LDCU UR6, c[0x3][0x404] ;  /* 0x00c08080ff0677ac */ /* 0x000ea40008000800 */
[----:B0-----:R-:W-:-:S04]  /*1070*/  FADD R2, R2, UR7 ;  /* 0x0000000702027e21 */ /* 0x001fc80008000000 */
[----:B-1----:R-:W-:-:S04]  /*1080*/  FMUL R13, R2, UR10 ;  /* 0x0000000a020d7c20 */ /* 0x002fc80008400000 */
[----:B------:R-:W0:Y:S01]  /*1090*/  F2I.TRUNC.NTZ R2, R13 ;  /* 0x0000000d00027305 */ /* 0x000e22000020f100 */
[----:B--2---:R-:W-:-:S06]  /*10a0*/  UIMAD UR6, UR4, UR6, URZ ;  /* 0x00000006040672a4 */ /* 0x004fcc000f8e02ff */
[----:B------:R-:W-:Y:S02]  /*10b0*/  I2FP.F32.U32 R5, UR6 ;  /* 0x0000000600057c45 */ /* 0x000fe40008201000 */
[----:B0-----:R-:W-:Y:S02]  /*10c0*/  I2FP.F32.S32 R14, R2 ;  /* 0x00000002000e7245 */ /* 0x001fe40000201400 */
[----:B------:R-:W0:Y:S03]  /*10d0*/  LDC.64 R2, c[0x0][0x388] ;  /* 0x0000e200ff027b82 */ /* 0x000e260000000a00 */
[----:B------:R-:W-:-:S04]  /*10e0*/  FADD R5, R14, R5 ;  /* 0x000000050e057221 */ /* 0x000fc80000000000 */
[----:B------:R-:W-:-:S04]  /*10f0*/  FADD R15, R8, R5 ;  /* 0x00000005080f7221 */ /* 0x000fc80000000000 */
[----:B------:R-:W0:Y:S02]  /*1100*/  F2I.TRUNC.NTZ R5, R15 ;  /* 0x0000000f00057305 */ /* 0x000e24000020f100 */
[----:B0-----:R-:W-:-:S05]  /*1110*/  IMAD.WIDE R4, R5, 0x4, R2 ;  /* 0x0000000405047825 */ /* 0x001fca00078e0202 */
[----:B------:R-:W2:Y:S04]  /*1120*/  LDG.E R3, desc[UR8][R4.64] ;  /* 0x0000000804037981 */ /* 0x000ea8000c1e1900 */
[----:B------:R-:W3:Y:S01]  /*1130*/  LDG.E R16, desc[UR8][R4.64+0x4] ;  /* 0x0000040804107981 */ /* 0x000ee2000c1e1900 */
[----:B------:R-:W-:Y:S01]  /*1140*/  FADD R2, R13, -R14 ;  /* 0x8000000e0d027221 */ /* 0x000fe20000000000 */
[----:B------:R-:W-:Y:S01]  /*1150*/  IADD3 R13, PT, PT, R0, -0xd000000, RZ ;  /* 0xf3000000000d7810 */ /* 0x000fe20007ffe0ff */
[----:B------:R0:W1:Y:S02]  /*1160*/  MUFU.RSQ R17, R0 ;  /* 0x0000000000117308 */ /* 0x0000640000001400 */
[----:B------:R-:W-:Y:S01]  /*1170*/  FADD R14, -R2, 1 ;  /* 0x3f800000020e7421 */ /* 0x000fe20000000100 */
[----:B------:R-:W-:-:S03]  /*1180*/  ISETP.GT.U32.AND P0, PT, R13, 0x727fffff, PT ;  /* 0x727fffff0d00780c */ /* 0x000fc60003f04070 */
[----:B--2---:R-:W-:-:S04]  /*1190*/  FMUL R3, R3, R14 ;  /* 0x0000000e03037220 */ /* 0x004fc80000400000 */
[----:B---3--:R-:W-:-:S06]  /*11a0*/  FFMA R2, R2, R16, R3 ;  /* 0x0000001002027223 */ /* 0x008fcc0000000003 */
[----:B01----:R-:W-:Y:S05]  /*11b0*/  @!P0 BRA `(.L_x_22) ;  /* 0x0000000000108947 */ /* 0x003fea0003800000 */
[----:B------:R-:W-:-:S07]  /*11c0*/  MOV R4, 0x11e0 ;  /* 0x000011e000047802 */ /* 0x000fce0000000f00 */
[----:B------:R-:W-:Y:S05]  /*11d0*/  CALL.REL.NOINC `($__internal_0_$__cuda_sm20_sqrt_rn_f32_slowpath) ;  /* 0x0000000800387944 */ /* 0x000fea0003c00000 */
[----:B------:R-:W-:Y:S01]  /*11e0*/  MOV R3, R0 ;  /* 0x0000000000037202 */ /* 0x000fe20000000f00 */
[----:B------:R-:W-:Y:S06]  /*11f0*/  BRA `(.L_x_23) ;  /* 0x0000000000107947 */ /* 0x000fec0003800000 */
.L_x_22:
[C---:B------:R-:W-:Y:S01]  /*1200*/  FMUL.FTZ R3, R17.reuse, R0 ;  /* 0x0000000011037220 */ /* 0x040fe20000410000 */
[----:B------:R-:W-:-:S03]  /*1210*/  FMUL.FTZ R4, R17, 0.5 ;  /* 0x3f00000011047820 */ /* 0x000fc60000410000 */
[----:B------:R-:W-:-:S04]  /*1220*/  FFMA R0, -R3, R3, R0 ;  /* 0x0000000303007223 */ /* 0x000fc80000000100 */
[----:B------:R-:W-:-:S07]  /*1230*/  FFMA R3, R0, R4, R3 ;  /* 0x0000000400037223 */ /* 0x000fce0000000003 */
.L_x_23:
[----:B------:R-:W0:Y:S01]  /*1240*/  LDCU UR5, c[0x3][UR5+0x4] ;  /* 0x00c00080050577ac */ /* 0x000e220008000800 */
[----:B------:R-:W-:-:S04]  /*1250*/  FMUL R3, R2, R3 ;  /* 0x0000000302037220 */ /* 0x000fc80000400000 */
[----:B------:R-:W-:Y:S01]  /*1260*/  FADD R11, R11, R3 ;  /* 0x000000030b0b7221 */ /* 0x000fe20000000000 */
[----:B------:R-:W-:Y:S01]  /*1270*/  FFMA R12, R3, R3, R12 ;  /* 0x00000003030c7223 */ /* 0x000fe2000000000c */
        /* <DEDUP_REMOVED lines=10> */
.L_x_24:
[----:B------:R-:W-:Y:S01]  /*1320*/  FMUL.FTZ R0, R5, R4 ;  /* 0x0000000405007220 */ /* 0x000fe20000410000 */
[----:B------:R-:W-:-:S03]  /*1330*/  FMUL.FTZ R2, R4, 0.5 ;  /* 0x3f00000004027820 */ /* 0x000fc60000410000 */
[----:B------:R-:W-:-:S04]  /*1340*/  FFMA R3, -R0, R0, R5 ;  /* 0x0000000000037223 */ /* 0x000fc80000000105 */
[----:B------:R-:W-:-:S07]  /*1350*/  FFMA R0, R3, R2, R0 ;  /* 0x0000000203007223 */ /* 0x000fce0000000000 */
.L_x_25:
[----:B------:R-:W0:Y:S01]  /*1360*/  LDCU UR7, c[0x3][0x40c] ;  /* 0x00c08180ff0777ac */ /* 0x000e220008000800 */
[----:B------:R-:W-:Y:S01]  /*1370*/  FADD R2, R9, R0 ;  /* 0x0000000009027221 */ /* 0x000fe20000000000 */
[----:B------:R-:W1:Y:S01]  /*1380*/  LDCU UR10, c[0x3][0x410] ;  /* 0x00c08200ff0a77ac */ /* 0x000e620008000800 */
[----:B------:R-:W2:Y:S02]  /*1390*/  LDCU UR5, c[0x3][0x404] ;  /* 0x00c08080ff0577ac */ /* 0x000ea40008000800 */
[----:B0-----:R-:W-:-:S04]  /*13a0*/  FADD R2, R2, UR7 ;  /* 0x0000000702027e21 */ /* 0x001fc80008000000 */
[----:B-1----:R-:W-:-:S04]  /*13b0*/  FMUL R4, R2, UR10 ;  /* 0x0000000a02047c20 */ /* 0x002fc80008400000 */
[----:B------:R-:W0:Y:S01]  /*13c0*/  F2I.TRUNC.NTZ R2, R4 ;  /* 0x0000000400027305 */ /* 0x000e22000020f100 */
[----:B--2---:R-:W-:-:S06]  /*13d0*/  UIADD3 UR5, UPT, UPT, UR6, UR5, URZ ;  /* 0x0000000506057290 */ /* 0x004fcc000fffe0ff */
[----:B------:R-:W-:Y:S02]  /*13e0*/  I2FP.F32.U32 R14, UR5 ;  /* 0x00000005000e7c45 */ /* 0x000fe40008201000 */
[----:B0-----:R-:W-:Y:S02]  /*13f0*/  I2FP.F32.S32 R5, R2 ;  /* 0x0000000200057245 */ /* 0x001fe40000201400 */
[----:B------:R-:W0:Y:S03]  /*1400*/  LDC.64 R2, c[0x0][0x388] ;  /* 0x0000e200ff027b82 */ /* 0x000e260000000a00 */
[----:B------:R-:W-:-:S04]  /*1410*/  FADD R13, R5, R14 ;  /* 0x0000000e050d7221 */ /* 0x000fc80000000000 */
[----:B------:R-:W-:-:S06]  /*1420*/  FADD R13, R8, R13 ;  /* 0x0000000d080d7221 */ /* 0x000fcc0000000000 */
[----:B------:R-:W0:Y:S02]  /*1430*/  F2I.TRUNC.NTZ R13, R13 ;  /* 0x0000000d000d7305 */ /* 0x000e24000020f100 */
[----:B0-----:R-:W-:-:S05]  /*1440*/  IMAD.WIDE R2, R13, 0x4, R2 ;  /* 0x000000040d027825 */ /* 0x001fca00078e0202 */
[----:B------:R-:W2:Y:S04]  /*1450*/  LDG.E R14, desc[UR8][R2.64] ;  /* 0x00000008020e7981 */ /* 0x000ea8000c1e1900 */
[----:B------:R-:W3:Y:S01]  /*1460*/  LDG.E R15, desc[UR8][R2.64+0x4] ;  /* 0x00000408020f7981 */ /* 0x000ee2000c1e1900 */
[----:B------:R-:W-:Y:S01]  /*1470*/  IADD3 R16, PT, PT, R0, -0xd000000, RZ ;  /* 0xf300000000107810 */ /* 0x000fe20007ffe0ff */
[----:B------:R-:W-:Y:S01]  /*1480*/  FADD R4, R4, -R5 ;  /* 0x8000000504047221 */ /* 0x000fe20000000000 */
[----:B------:R0:W1:Y:S02]  /*1490*/  MUFU.RSQ R17, R0 ;  /* 0x0000000000117308 */ /* 0x0000640000001400 */
[----:B------:R-:W-:Y:S01]  /*14a0*/  ISETP.GT.U32.AND P0, PT, R16, 0x727fffff, PT ;  /* 0x727fffff1000780c */ /* 0x000fe20003f04070 */
[----:B------:R-:W-:-:S04]  /*14b0*/  FADD R5, -R4, 1 ;  /* 0x3f80000004057421 */ /* 0x000fc80000000100 */
[----:B--2---:R-:W-:-:S04]  /*14c0*/  FMUL R5, R14, R5 ;  /* 0x000000050e057220 */ /* 0x004fc80000400000 */
[----:B---3--:R-:W-:-:S04]  /*14d0*/  FFMA R19, R4, R15, R5 ;  /* 0x0000000f04137223 */ /* 0x008fc80000000005 */
[----:B01----:R-:W-:Y:S05]  /*14e0*/  @!P0 BRA `(.L_x_26) ;  /* 0x00000000000c8947 */ /* 0x003fea0003800000 */
[----:B------:R-:W-:-:S07]  /*14f0*/  MOV R4, 0x1510 ;  /* 0x0000151000047802 */ /* 0x000fce0000000f00 */
[----:B------:R-:W-:Y:S05]  /*1500*/  CALL.REL.NOINC `($__internal_0_$__cuda_sm20_sqrt_rn_f32_slowpath) ;  /* 0x00000004006c7944 */ /* 0x000fea0003c00000 */
[----:B------:R-:W-:Y:S05]  /*1510*/  BRA `(.L_x_27) ;  /* 0x0000000000107947 */ /* 0x000fea0003800000 */
.L_x_26:
[C---:B------:R-:W-:Y:S01]  /*1520*/  FMUL.FTZ R3, R17.reuse, R0 ;  /* 0x0000000011037220 */ /* 0x040fe20000410000 */
[----:B------:R-:W-:-:S03]  /*1530*/  FMUL.FTZ R2, R17, 0.5 ;  /* 0x3f00000011027820 */ /* 0x000fc60000410000 */
[----:B------:R-:W-:-:S04]  /*1540*/  FFMA R0, -R3, R3, R0 ;  /* 0x0000000303007223 */ /* 0x000fc80000000100 */
[----:B------:R-:W-:-:S07]  /*1550*/  FFMA R0, R0, R2, R3 ;  /* 0x0000000200007223 */ /* 0x000fce0000000003 */
.L_x_27:
[----:B------:R-:W-:Y:S01]  /*1560*/  FMUL R3, R19, R0 ;  /* 0x0000000013037220 */ /* 0x000fe20000400000 */
[----:B------:R-:W-:-:S03]  /*1570*/  UIADD3 UR4, UPT, UPT, UR4, 0x2, URZ ;  /* 0x0000000204047890 */ /* 0x000fc6000fffe0ff */
[----:B------:R-:W-:Y:S01]  /*1580*/  FADD R11, R11, R3 ;  /* 0x000000030b0b7221 */ /* 0x000fe20000000000 */
[----:B------:R-:W-:-:S08]  /*1590*/  FFMA R12, R3, R3, R12 ;  /* 0x00000003030c7223 */ /* 0x000fd0000000000c */
.L_x_19:
[----:B------:R-:W0:Y:S02]  /*15a0*/  LDCU UR5, c[0x3][0x408] ;  /* 0x00c08100ff0577ac */ /* 0x000e240008000800 */
[----:B0-----:R-:W-:-:S04]  /*15b0*/  ULOP3.LUT UR5, UR5, 0x1, URZ, 0xc0, !UPT ;  /* 0x0000000105057892 */ /* 0x001fc8000f8ec0ff */
[----:B------:R-:W-:-:S09]  /*15c0*/  UISETP.NE.U32.AND UP0, UPT, UR5, 0x1, UPT ;  /* 0x000000010500788c */ /* 0x000fd2000bf05070 */
[----:B------:R-:W-:Y:S05]  /*15d0*/  BRA.U UP0, `(.L_x_0) ;  /* 0x0000000100cc7547 */ /* 0x000fea000b800000 */
        /* <DEDUP_REMOVED lines=12> */
.L_x_28:
[----:B------:R-:W-:Y:S01]  /*16a0*/  FMUL.FTZ R0, R3, R2 ;  /* 0x0000000203007220 */ /* 0x000fe20000410000 */
[----:B------:R-:W-:-:S03]  /*16b0*/  FMUL.FTZ R2, R2, 0.5 ;  /* 0x3f00000002027820 */ /* 0x000fc60000410000 */
[----:B------:R-:W-:-:S04]  /*16c0*/  FFMA R3, -R0, R0, R3 ;  /* 0x0000000000037223 */ /* 0x000fc80000000103 */
[----:B------:R-:W-:-:S07]  /*16d0*/  FFMA R0, R3, R2, R0 ;  /* 0x0000000203007223 */ /* 0x000fce0000000000 */
.L_x_29:
        /* <DEDUP_REMOVED lines=27> */
[----:B------:R-:W-:Y:S05]  /*1890*/  BRA `(.L_x_31) ;  /* 0x0000000000107947 */ /* 0x000fea0003800000 */
.L_x_30:
[C---:B------:R-:W-:Y:S01]  /*18a0*/  FMUL.FTZ R3, R13.reuse, R0 ;  /* 0x000000000d037220 */ /* 0x040fe20000410000 */
[----:B------:R-:W-:-:S03]  /*18b0*/  FMUL.FTZ R2, R13, 0.5 ;  /* 0x3f0000000d027820 */ /* 0x000fc60000410000 */
[----:B------:R-:W-:-:S04]  /*18c0*/  FFMA R0, -R3, R3, R0 ;  /* 0x0000000303007223 */ /* 0x000fc80000000100 */
[----:B------:R-:W-:-:S07]  /*18d0*/  FFMA R0, R0, R2, R3 ;  /* 0x0000000200007223 */ /* 0x000fce0000000003 */
.L_x_31:
[----:B------:R-:W-:-:S04]  /*18e0*/  FMUL R3, R7, R0 ;  /* 0x0000000007037220 */ /* 0x000fc80000400000 */
[----:B------:R-:W-:Y:S01]  /*18f0*/  FADD R11, R11, R3 ;  /* 0x000000030b0b7221 */ /* 0x000fe20000000000 */
[----:B------:R-:W-:-:S07]  /*1900*/  FFMA R12, R3, R3, R12 ;  /* 0x00000003030c7223 */ /* 0x000fce000000000c */
.L_x_0:
[----:B------:R-:W0:Y:S01]  /*1910*/  LDCU UR4, c[0x3][0x408] ;  /* 0x00c08100ff0477ac */ /* 0x000e220008000800 */
[----:B------:R-:W-:Y:S01]  /*1920*/  FMUL R0, R11, R11 ;  /* 0x0000000b0b007220 */ /* 0x000fe20000400000 */
[----:B------:R-:W-:Y:S01]  /*1930*/  BSSY.RECONVERGENT B0, `(.L_x_32) ;  /* 0x000000e000007945 */ /* 0x000fe20003800200 */
[----:B0-----:R-:W-:-:S05]  /*1940*/  I2FP.F32.U32 R3, UR4 ;  /* 0x0000000400037c45 */ /* 0x001fca0008201000 */
[----:B------:R-:W-:-:S04]  /*1950*/  FMUL R5, R3, R12 ;  /* 0x0000000c03057220 */ /* 0x000fc80000400000 */
[----:B------:R-:W0:Y:S08]  /*1960*/  MUFU.RCP R2, R5 ;  /* 0x0000000500027308 */ /* 0x000e300000001000 */
[----:B------:R-:W1:Y:S01]  /*1970*/  FCHK P0, R0, R5 ;  /* 0x0000000500007302 */ /* 0x000e620000000000 */
[----:B0-----:R-:W-:-:S04]  /*1980*/  FFMA R3, -R5, R2, 1 ;  /* 0x3f80000005037423 */ /* 0x001fc80000000102 */
[----:B------:R-:W-:-:S04]  /*1990*/  FFMA R3, R2, R3, R2 ;  /* 0x0000000302037223 */ /* 0x000fc80000000002 */
[----:B------:R-:W-:-:S04]  /*19a0*/  FFMA R2, R0, R3, RZ ;  /* 0x0000000300027223 */ /* 0x000fc800000000ff */
[----:B------:R-:W-:-:S04]  /*19b0*/  FFMA R4, -R5, R2, R0 ;  /* 0x0000000205047223 */ /* 0x000fc80000000100 */
[----:B------:R-:W-:Y:S01]  /*19c0*/  FFMA R4, R3, R4, R2 ;  /* 0x0000000403047223 */ /* 0x000fe20000000002 */
[----:B-1----:R-:W-:Y:S06]  /*19d0*/  @!P0 BRA `(.L_x_33) ;  /* 0x00000000000c8947 */ /* 0x002fec0003800000 */
[----:B------:R-:W-:-:S07]  /*19e0*/  MOV R2, 0x1a00 ;  /* 0x00001a0000027802 */ /* 0x000fce0000000f00 */
[----:B------:R-:W-:Y:S05]  /*19f0*/  CALL.REL.NOINC `($__internal_1_$__cuda_sm3x_div_rn_noftz_f32_slowpath) ;  /* 0x00000000008c7944 */ /* 0x000fea0003c00000 */
[----:B------:R-:W-:-:S07]  /*1a00*/  MOV R4, R0 ;  /* 0x0000000000047202 */ /* 0x000fce0000000f00 */
.L_x_33:
[----:B------:R-:W-:Y:S05]  /*1a10*/  BSYNC.RECONVERGENT B0 ;  /* 0x0000000000007941 */ /* 0x000fea0003800200 */
.L_x_32:
[----:B------:R-:W0:Y:S01]  /*1a20*/  LDCU UR4, c[0x3][0x418] ;  /* 0x00c08300ff0477ac */ /* 0x000e220008000800 */
[----:B------:R-:W1:Y:S01]  /*1a30*/  LDC R7, c[0x3][0x42c] ;  /* 0x00c10b00ff077b82 */ /* 0x000e620000000800 */
[----:B------:R-:W-:-:S04]  /*1a40*/  FMUL R4, R4, R11 ;  /* 0x0000000b04047220 */ /* 0x000fc80000400000 */
[----:B------:R-:W-:-:S03]  /*1a50*/  FMUL R5, R4, R4 ;  /* 0x0000000404057220 */ /* 0x000fc60000400000 */
[----:B------:R-:W2:Y:S01]  /*1a60*/  LDC.64 R2, c[0x0][0x380] ;  /* 0x0000e000ff027b82 */ /* 0x000ea20000000a00 */
[----:B0-----:R-:W-:-:S06]  /*1a70*/  UIMAD UR4, UR14, UR4, UR15 ;  /* 0x000000040e0472a4 */ /* 0x001fcc000f8e020f */
[----:B-1----:R-:W-:-:S04]  /*1a80*/  IMAD R7, R7, UR4, R6 ;  /* 0x0000000407077c24 */ /* 0x002fc8000f8e0206 */
[----:B--2---:R-:W-:-:S05]  /*1a90*/  IMAD.WIDE.U32 R2, R7, 0x4, R2 ;  /* 0x0000000407027825 */ /* 0x004fca00078e0002 */
[----:B------:R-:W-:Y:S01]  /*1aa0*/  STG.E desc[UR8][R2.64], R5 ;  /* 0x0000000502007986 */ /* 0x000fe2000c101908 */
[----:B------:R-:W-:Y:S05]  /*1ab0*/  EXIT ;  /* 0x000000000000794d */ /* 0x000fea0003800000 */
        .weak           $__internal_0_$__cuda_sm20_sqrt_rn_f32_slowpath
        .type           $__internal_0_$__cuda_sm20_sqrt_rn_f32_slowpath,@function
        .size           $__internal_0_$__cuda_sm20_sqrt_rn_f32_slowpath,($__internal_1_$__cuda_sm3x_div_rn_noftz_f32_slowpath - $__internal_0_$__cuda_sm20_sqrt_rn_f32_slowpath)
$__internal_0_$__cuda_sm20_sqrt_rn_f32_slowpath:
[----:B------:R-:W-:-:S13]  /*1ac0*/  LOP3.LUT P0, RZ, R0, 0x7fffffff, RZ, 0xc0, !PT ;  /* 0x7fffffff00ff7812 */ /* 0x000fda000780c0ff */
[----:B------:R-:W-:Y:S01]  /*1ad0*/  @!P0 MOV R14, R0 ;  /* 0x00000000000e8202 */ /* 0x000fe20000000f00 */
[----:B------:R-:W-:Y:S06]  /*1ae0*/  @!P0 BRA `(.L_x_34) ;  /* 0x0000000000448947 */ /* 0x000fec0003800000 */
[----:B------:R-:W-:-:S13]  /*1af0*/  FSETP.GEU.FTZ.AND P0, PT, R0, RZ, PT ;  /* 0x000000ff0000720b */ /* 0x000fda0003f1e000 */
[----:B------:R-:W-:Y:S01]  /*1b00*/  @!P0 MOV R14, 0x7fffffff ;  /* 0x7fffffff000e8802 */ /* 0x000fe20000000f00 */
[----:B------:R-:W-:Y:S06]  /*1b10*/  @!P0 BRA `(.L_x_34) ;  /* 0x0000000000388947 */ /* 0x000fec0003800000 */
[----:B------:R-:W-:-:S13]  /*1b20*/  FSETP.GTU.FTZ.AND P0, PT, |R0|, +INF , PT ;  /* 0x7f8000000000780b */ /* 0x000fda0003f1c200 */
[----:B------:R-:W-:Y:S01]  /*1b30*/  @P0 FADD.FTZ R14, R0, 1 ;  /* 0x3f800000000e0421 */ /* 0x000fe20000010000 */
[----:B------:R-:W-:Y:S06]  /*1b40*/  @P0 BRA `(.L_x_34) ;  /* 0x00000000002c0947 */ /* 0x000fec0003800000 */
[----:B------:R-:W-:-:S13]  /*1b50*/  FSETP.NEU.FTZ.AND P0, PT, |R0|, +INF , PT ;  /* 0x7f8000000000780b */ /* 0x000fda0003f1d200 */
[----:B------:R-:W-:Y:S01]  /*1b60*/  @!P0 MOV R14, R0 ;  /* 0x00000000000e8202 */ /* 0x000fe20000000f00 */
[----:B------:R-:W-:Y:S06]  /*1b70*/  @!P0 BRA `(.L_x_34) ;  /* 0x0000000000208947 */ /* 0x000fec0003800000 */
[----:B------:R-:W-:-:S04]  /*1b80*/  FFMA R5, R0, 1.84467440737095516160e+19, RZ ;  /* 0x5f80000000057823 */ /* 0x000fc800000000ff */
[----:B------:R-:W0:Y:S02]  /*1b90*/  MUFU.RSQ R16, R5 ;  /* 0x0000000500107308 */ /* 0x000e240000001400 */
[----:B0-----:R-:W-:Y:S01]  /*1ba0*/  FMUL.FTZ R0, R5, R16 ;  /* 0x0000001005007220 */ /* 0x001fe20000410000 */
[----:B------:R-:W-:-:S03]  /*1bb0*/  FMUL.FTZ R15, R16, 0.5 ;  /* 0x3f000000100f7820 */ /* 0x000fc60000410000 */
[----:B------:R-:W-:-:S04]  /*1bc0*/  FADD.FTZ R14, -R0, -RZ ;  /* 0x800000ff000e7221 */ /* 0x000fc80000010100 */
[----:B------:R-:W-:-:S04]  /*1bd0*/  FFMA R17, R0, R14, R5 ;  /* 0x0000000e00117223 */ /* 0x000fc80000000005 */
[----:B------:R-:W-:-:S04]  /*1be0*/  FFMA R15, R17, R15, R0 ;  /* 0x0000000f110f7223 */ /* 0x000fc80000000000 */
[----:B------:R-:W-:-:S07]  /*1bf0*/  FMUL.FTZ R14, R15, 2.3283064365386962891e-10 ;  /* 0x2f8000000f0e7820 */ /* 0x000fce0000410000 */
.L_x_34:
[----:B------:R-:W-:Y:S01]  /*1c00*/  HFMA2 R5, -RZ, RZ, 0, 0 ;  /* 0x00000000ff057431 */ /* 0x000fe200000001ff */
[----:B------:R-:W-:-:S03]  /*1c10*/  MOV R0, R14 ;  /* 0x0000000e00007202 */ /* 0x000fc60000000f00 */
[----:B------:R-:W-:Y:S05]  /*1c20*/  RET.REL.NODEC R4 `(_Z7_PAM_CFPfS_) ;  /* 0xffffffe004f47950 */ /* 0x000fea0003c3ffff */
        .weak           $__internal_1_$__cuda_sm3x_div_rn_noftz_f32_slowpath
        .type           $__internal_1_$__cuda_sm3x_div_rn_noftz_f32_slowpath,@function
        .size           $__internal_1_$__cuda_sm3x_div_rn_noftz_f32_slowpath,(.L_x_48 - $__internal_1_$__cuda_sm3x_div_rn_noftz_f32_slowpath)
$__internal_1_$__cuda_sm3x_div_rn_noftz_f32_slowpath:
[----:B------:R-:W-:Y:S01]  /*1c30*/  SHF.R.U32.HI R4, RZ, 0x17, R5 ;  /* 0x00000017ff047819 */ /* 0x000fe20000011605 */
[----:B------:R-:W-:Y:S01]  /*1c40*/  BSSY.RECONVERGENT B1, `(.L_x_35) ;  /* 0x0000064000017945 */ /* 0x000fe20003800200 */
[----:B------:R-:W-:Y:S02]  /*1c50*/  SHF.R.U32.HI R3, RZ, 0x17, R0 ;  /* 0x00000017ff037819 */ /* 0x000fe40000011600 */
[----:B------:R-:W-:Y:S02]  /*1c60*/  LOP3.LUT R12, R4, 0xff, RZ, 0xc0, !PT ;  /* 0x000000ff040c7812 */ /* 0x000fe400078ec0ff */
[----:B------:R-:W-:Y:S02]  /*1c70*/  LOP3.LUT R10, R3, 0xff, RZ, 0xc0, !PT ;  /* 0x000000ff030a7812 */ /* 0x000fe400078ec0ff */
[----:B------:R-:W-:Y:S02]  /*1c80*/  IADD3 R9, PT, PT, R12, -0x1, RZ ;  /* 0xffffffff0c097810 */ /* 0x000fe40007ffe0ff */
[----:B------:R-:W-:-:S02]  /*1c90*/  IADD3 R8, PT, PT, R10, -0x1, RZ ;  /* 0xffffffff0a087810 */ /* 0x000fc40007ffe0ff */
[----:B------:R-:W-:Y:S02]  /*1ca0*/  ISETP.GT.U32.AND P0, PT, R9, 0xfd, PT ;  /* 0x000000fd0900780c */ /* 0x000fe40003f04070 */
[----:B------:R-:W-:Y:S02]  /*1cb0*/  MOV R4, R0 ;  /* 0x0000000000047202 */ /* 0x000fe40000000f00 */
[----:B------:R-:W-:-:S13]  /*1cc0*/  ISETP.GT.U32.OR P0, PT, R8, 0xfd, P0 ;  /* 0x000000fd0800780c */ /* 0x000fda0000704470 */
[----:B------:R-:W-:Y:S01]  /*1cd0*/  @!P0 MOV R7, RZ ;  /* 0x000000ff00078202 */ /* 0x000fe20000000f00 */
[----:B------:R-:W-:Y:S06]  /*1ce0*/  @!P0 BRA `(.L_x_36) ;  /* 0x0000000000608947 */ /* 0x000fec0003800000 */
[----:B------:R-:W-:Y:S02]  /*1cf0*/  FSETP.GTU.FTZ.AND P0, PT, |R0|, +INF , PT ;  /* 0x7f8000000000780b */ /* 0x000fe40003f1c200 */
[----:B------:R-:W-:Y:S02]  /*1d00*/  FSETP.GTU.FTZ.AND P1, PT, |R5|, +INF , PT ;  /* 0x7f8000000500780b */ /* 0x000fe40003f3c200 */
[----:B------:R-:W-:Y:S02]  /*1d10*/  MOV R3, R5 ;  /* 0x0000000500037202 */ /* 0x000fe40000000f00 */
[----:B------:R-:W-:-:S13]  /*1d20*/  PLOP3.LUT P0, PT, P0, P1, PT, 0xf8, 0x8f ;  /* 0x00000000008f781c */ /* 0x000fda0000703f70 */
[----:B------:R-:W-:Y:S05]  /*1d30*/  @P0 BRA `(.L_x_37) ;  /* 0x00000004004c0947 */ /* 0x000fea0003800000 */
[----:B------:R-:W-:-:S13]  /*1d40*/  LOP3.LUT P0, RZ, R5, 0x7fffffff, R4, 0xc8, !PT ;  /* 0x7fffffff05ff7812 */ /* 0x000fda000780c804 */
[----:B------:R-:W-:Y:S05]  /*1d50*/  @!P0 BRA `(.L_x_38) ;  /* 0x00000004003c8947 */ /* 0x000fea0003800000 */
[C---:B------:R-:W-:Y:S02]  /*1d60*/  FSETP.NEU.FTZ.AND P2, PT, |R0|.reuse, +INF , PT ;  /* 0x7f8000000000780b */ /* 0x040fe40003f5d200 */
[----:B------:R-:W-:Y:S02]  /*1d70*/  FSETP.NEU.FTZ.AND P1, PT, |R3|, +INF , PT ;  /* 0x7f8000000300780b */ /* 0x000fe40003f3d200 */
[----:B------:R-:W-:-:S11]  /*1d80*/  FSETP.NEU.FTZ.AND P0, PT, |R0|, +INF , PT ;  /* 0x7f8000000000780b */ /* 0x000fd60003f1d200 */
[----:B------:R-:W-:Y:S05]  /*1d90*/  @!P1 BRA !P2, `(.L_x_38) ;  /* 0x00000004002c9947 */ /* 0x000fea0005000000 */
[----:B------:R-:W-:-:S04]  /*1da0*/  LOP3.LUT P2, RZ, R4, 0x7fffffff, RZ, 0xc0, !PT ;  /* 0x7fffffff04ff7812 */ /* 0x000fc8000784c0ff */
[----:B------:R-:W-:-:S13]  /*1db0*/  PLOP3.LUT P1, PT, P1, P2, PT, 0x2f, 0xf2 ;  /* 0x0000000000f2781c */ /* 0x000fda0000f24577 */
[----:B------:R-:W-:Y:S05]  /*1dc0*/  @P1 BRA `(.L_x_39) ;  /* 0x0000000400181947 */ /* 0x000fea0003800000 */
[----:B------:R-:W-:-:S04]  /*1dd0*/  LOP3.LUT P1, RZ, R5, 0x7fffffff, RZ, 0xc0, !PT ;  /* 0x7fffffff05ff7812 */ /* 0x000fc8000782c0ff */
[----:B------:R-:W-:-:S13]  /*1de0*/  PLOP3.LUT P0, PT, P0, P1, PT, 0x2f, 0xf2 ;  /* 0x0000000000f2781c */ /* 0x000fda0000702577 */
[----:B------:R-:W-:Y:S05]  /*1df0*/  @P0 BRA `(.L_x_40) ;  /* 0x0000000400000947 */ /* 0x000fea0003800000 */
[----:B------:R-:W-:Y:S02]  /*1e00*/  ISETP.GE.AND P0, PT, R8, RZ, PT ;  /* 0x000000ff0800720c */ /* 0x000fe40003f06270 */
[----:B------:R-:W-:-:S11]  /*1e10*/  ISETP.GE.AND P1, PT, R9, RZ, PT ;  /* 0x000000ff0900720c */ /* 0x000fd60003f26270 */
[----:B------:R-:W-:Y:S01]  /*1e20*/  @P0 MOV R7, RZ ;  /* 0x000000ff00070202 */ /* 0x000fe20000000f00 */
[----:B------:R-:W-:Y:S01]  /*1e30*/  @!P0 FFMA R4, R0, 1.84467440737095516160e+19, RZ ;  /* 0x5f80000000048823 */ /* 0x000fe200000000ff */
[----:B------:R-:W-:Y:S01]  /*1e40*/  @!P0 MOV R7, 0xffffffc0 ;  /* 0xffffffc000078802 */ /* 0x000fe20000000f00 */
[----:B------:R-:W-:-:S03]  /*1e50*/  @!P1 FFMA R5, R3, 1.84467440737095516160e+19, RZ ;  /* 0x5f80000003059823 */ /* 0x000fc600000000ff */
[----:B------:R-:W-:-:S07]  /*1e60*/  @!P1 IADD3 R7, PT, PT, R7, 0x40, RZ ;  /* 0x0000004007079810 */ /* 0x000fce0007ffe0ff */
.L_x_36:
[----:B------:R-:W-:Y:S01]  /*1e70*/  LEA R0, R12, 0xc0800000, 0x17 ;  /* 0xc08000000c007811 */ /* 0x000fe200078eb8ff */
[----:B------:R-:W-:Y:S01]  /*1e80*/  BSSY.RECONVERGENT B2, `(.L_x_41) ;  /* 0x0000036000027945 */ /* 0x000fe20003800200 */
[----:B------:R-:W-:Y:S02]  /*1e90*/  IADD3 R3, PT, PT, R10, -0x7f, RZ ;  /* 0xffffff810a037810 */ /* 0x000fe40007ffe0ff */
[----:B------:R-:W-:-:S03]  /*1ea0*/  IADD3 R5, PT, PT, -R0, R5, RZ ;  /* 0x0000000500057210 */ /* 0x000fc60007ffe1ff */
[----:B------:R-:W-:Y:S01]  /*1eb0*/  IMAD R0, R3, -0x800000, R4 ;  /* 0xff80000003007824 */ /* 0x000fe200078e0204 */
[----:B------:R-:W0:Y:S01]  /*1ec0*/  MUFU.RCP R8, R5 ;  /* 0x0000000500087308 */ /* 0x000e220000001000 */
[----:B------:R-:W-:-:S04]  /*1ed0*/  FADD.FTZ R9, -R5, -RZ ;  /* 0x800000ff05097221 */ /* 0x000fc80000010100 */
[----:B0-----:R-:W-:-:S04]  /*1ee0*/  FFMA R13, R8, R9, 1 ;  /* 0x3f800000080d7423 */ /* 0x001fc80000000009 */
[----:B------:R-:W-:-:S04]  /*1ef0*/  FFMA R15, R8, R13, R8 ;  /* 0x0000000d080f7223 */ /* 0x000fc80000000008 */
[----:B------:R-:W-:-:S04]  /*1f00*/  FFMA R4, R0, R15, RZ ;  /* 0x0000000f00047223 */ /* 0x000fc800000000ff */
[----:B------:R-:W-:-:S04]  /*1f10*/  FFMA R13, R9, R4, R0 ;  /* 0x00000004090d7223 */ /* 0x000fc80000000000 */
[----:B------:R-:W-:Y:S01]  /*1f20*/  FFMA R8, R15, R13, R4 ;  /* 0x0000000d0f087223 */ /* 0x000fe20000000004 */
[----:B------:R-:W-:-:S03]  /*1f30*/  IADD3 R4, PT, PT, R3, 0x7f, -R12 ;  /* 0x0000007f03047810 */ /* 0x000fc60007ffe80c */
[----:B------:R-:W-:Y:S01]  /*1f40*/  FFMA R9, R9, R8, R0 ;  /* 0x0000000809097223 */ /* 0x000fe20000000000 */
[----:B------:R-:W-:-:S03]  /*1f50*/  IADD3 R4, PT, PT, R4, R7, RZ ;  /* 0x0000000704047210 */ /* 0x000fc60007ffe0ff */
[----:B------:R-:W-:-:S05]  /*1f60*/  FFMA R0, R15, R9, R8 ;  /* 0x000000090f007223 */ /* 0x000fca0000000008 */
[----:B------:R-:W-:-:S04]  /*1f70*/  SHF.R.U32.HI R3, RZ, 0x17, R0 ;  /* 0x00000017ff037819 */ /* 0x000fc80000011600 */
[----:B------:R-:W-:-:S04]  /*1f80*/  LOP3.LUT R3, R3, 0xff, RZ, 0xc0, !PT ;  /* 0x000000ff03037812 */ /* 0x000fc800078ec0ff */
[----:B------:R-:W-:-:S04]  /*1f90*/  IADD3 R7, PT, PT, R3, R4, RZ ;  /* 0x0000000403077210 */ /* 0x000fc80007ffe0ff */
[----:B------:R-:W-:-:S04]  /*1fa0*/  IADD3 R3, PT, PT, R7, -0x1, RZ ;  /* 0xffffffff07037810 */ /* 0x000fc80007ffe0ff */
[----:B------:R-:W-:-:S13]  /*1fb0*/  ISETP.GE.U32.AND P0, PT, R3, 0xfe, PT ;  /* 0x000000fe0300780c */ /* 0x000fda0003f06070 */
[----:B------:R-:W-:Y:S05]  /*1fc0*/  @!P0 BRA `(.L_x_42) ;  /* 0x0000000000808947 */ /* 0x000fea0003800000 */
[----:B------:R-:W-:-:S13]  /*1fd0*/  ISETP.GT.AND P0, PT, R7, 0xfe, PT ;  /* 0x000000fe0700780c */ /* 0x000fda0003f04270 */
[----:B------:R-:W-:Y:S05]  /*1fe0*/  @P0 BRA `(.L_x_43) ;  /* 0x00000000006c0947 */ /* 0x000fea0003800000 */
[----:B------:R-:W-:-:S13]  /*1ff0*/  ISETP.GE.AND P0, PT, R7, 0x1, PT ;  /* 0x000000010700780c */ /* 0x000fda0003f06270 */
[----:B------:R-:W-:Y:S05]  /*2000*/  @P0 BRA `(.L_x_44) ;  /* 0x0000000000740947 */ /* 0x000fea0003800000 */
[----:B------:R-:W-:Y:S02]  /*2010*/  ISETP.GE.AND P0, PT, R7, -0x18, PT ;  /* 0xffffffe80700780c */ /* 0x000fe40003f06270 */
[----:B------:R-:W-:-:S11]  /*2020*/  LOP3.LUT R0, R0, 0x80000000, RZ, 0xc0, !PT ;  /* 0x8000000000007812 */ /* 0x000fd600078ec0ff */
[----:B------:R-:W-:Y:S05]  /*2030*/  @!P0 BRA `(.L_x_44) ;  /* 0x0000000000688947 */ /* 0x000fea0003800000 */
[CCC-:B------:R-:W-:Y:S01]  /*2040*/  FFMA.RZ R3, R15.reuse, R9.reuse, R8.reuse ;  /* 0x000000090f037223 */ /* 0x1c0fe2000000c008 */
[-CC-:B------:R-:W-:Y:S01]  /*2050*/  FFMA.RM R4, R15, R9.reuse, R8.reuse ;  /* 0x000000090f047223 */ /* 0x180fe20000004008 */
[C---:B------:R-:W-:Y:S02]  /*2060*/  ISETP.NE.AND P2, PT, R7.reuse, RZ, PT ;  /* 0x000000ff0700720c */ /* 0x040fe40003f45270 */
[----:B------:R-:W-:Y:S02]  /*2070*/  ISETP.NE.AND P1, PT, R7, RZ, PT ;  /* 0x000000ff0700720c */ /* 0x000fe40003f25270 */
[----:B------:R-:W-:Y:S01]  /*2080*/  LOP3.LUT R5, R3, 0x7fffff, RZ, 0xc0, !PT ;  /* 0x007fffff03057812 */ /* 0x000fe200078ec0ff */
[----:B------:R-:W-:Y:S01]  /*2090*/  FFMA.RP R3, R15, R9, R8 ;  /* 0x000000090f037223 */ /* 0x000fe20000008008 */
[----:B------:R-:W-:Y:S02]  /*20a0*/  IADD3 R8, PT, PT, R7, 0x20, RZ ;  /* 0x0000002007087810 */ /* 0x000fe40007ffe0ff */
[----:B------:R-:W-:-:S02]  /*20b0*/  LOP3.LUT R5, R5, 0x800000, RZ, 0xfc, !PT ;  /* 0x0080000005057812 */ /* 0x000fc400078efcff */
[----:B------:R-:W-:Y:S02]  /*20c0*/  IADD3 R7, PT, PT, -R7, RZ, RZ ;  /* 0x000000ff07077210 */ /* 0x000fe40007ffe1ff */
[----:B------:R-:W-:Y:S02]  /*20d0*/  SHF.L.U32 R8, R5, R8, RZ ;  /* 0x0000000805087219 */ /* 0x000fe400000006ff */
[----:B------:R-:W-:Y:S02]  /*20e0*/  FSETP.NEU.FTZ.AND P0, PT, R3, R4, PT ;  /* 0x000000040300720b */ /* 0x000fe40003f1d000 */
[----:B------:R-:W-:Y:S02]  /*20f0*/  SEL R4, R7, RZ, P2 ;  /* 0x000000ff07047207 */ /* 0x000fe40001000000 */
[----:B------:R-:W-:Y:S02]  /*2100*/  ISETP.NE.AND P1, PT, R8, RZ, P1 ;  /* 0x000000ff0800720c */ /* 0x000fe40000f25270 */
[----:B------:R-:W-:-:S02]  /*2110*/  SHF.R.U32.HI R4, RZ, R4, R5 ;  /* 0x00000004ff047219 */ /* 0x000fc40000011605 */
[----:B------:R-:W-:Y:S02]  /*2120*/  PLOP3.LUT P0, PT, P0, P1, PT, 0xf8, 0x8f ;  /* 0x00000000008f781c */ /* 0x000fe40000703f70 */
[----:B------:R-:W-:Y:S02]  /*2130*/  SHF.R.U32.HI R8, RZ, 0x1, R4 ;  /* 0x00000001ff087819 */ /* 0x000fe40000011604 */
[----:B------:R-:W-:-:S04]  /*2140*/  SEL R3, RZ, 0x1, !P0 ;  /* 0x00000001ff037807 */ /* 0x000fc80004000000 */
[----:B------:R-:W-:-:S04]  /*2150*/  LOP3.LUT R3, R3, 0x1, R8, 0xf8, !PT ;  /* 0x0000000103037812 */ /* 0x000fc800078ef808 */
[----:B------:R-:W-:-:S04]  /*2160*/  LOP3.LUT R3, R3, R4, RZ, 0xc0, !PT ;  /* 0x0000000403037212 */ /* 0x000fc800078ec0ff */
[----:B------:R-:W-:-:S04]  /*2170*/  IADD3 R3, PT, PT, R8, R3, RZ ;  /* 0x0000000308037210 */ /* 0x000fc80007ffe0ff */
[----:B------:R-:W-:Y:S01]  /*2180*/  LOP3.LUT R0, R3, R0, RZ, 0xfc, !PT ;  /* 0x0000000003007212 */ /* 0x000fe200078efcff */
[----:B------:R-:W-:Y:S06]  /*2190*/  BRA `(.L_x_44) ;  /* 0x0000000000107947 */ /* 0x000fec0003800000 */
.L_x_43:
[----:B------:R-:W-:-:S04]  /*21a0*/  LOP3.LUT R0, R0, 0x80000000, RZ, 0xc0, !PT ;  /* 0x8000000000007812 */ /* 0x000fc800078ec0ff */
[----:B------:R-:W-:Y:S01]  /*21b0*/  LOP3.LUT R0, R0, 0x7f800000, RZ, 0xfc, !PT ;  /* 0x7f80000000007812 */ /* 0x000fe200078efcff */
[----:B------:R-:W-:Y:S06]  /*21c0*/  BRA `(.L_x_44) ;  /* 0x0000000000047947 */ /* 0x000fec0003800000 */
.L_x_42:
[----:B------:R-:W-:-:S07]  /*21d0*/  LEA R0, R4, R0, 0x17 ;  /* 0x0000000004007211 */ /* 0x000fce00078eb8ff */
.L_x_44:
[----:B------:R-:W-:Y:S05]  /*21e0*/  BSYNC.RECONVERGENT B2 ;  /* 0x0000000000027941 */ /* 0x000fea0003800200 */
.L_x_41:
[----:B------:R-:W-:Y:S05]  /*21f0*/  BRA `(.L_x_45) ;  /* 0x0000000000207947 */ /* 0x000fea0003800000 */
.L_x_40:
[----:B------:R-:W-:-:S04]  /*2200*/  LOP3.LUT R0, R5, 0x80000000, R4, 0x48, !PT ;  /* 0x8000000005007812 */ /* 0x000fc800078e4804 */
[----:B------:R-:W-:Y:S01]  /*2210*/  LOP3.LUT R0, R0, 0x7f800000, RZ, 0xfc, !PT ;  /* 0x7f80000000007812 */ /* 0x000fe200078efcff */
[----:B------:R-:W-:Y:S06]  /*2220*/  BRA `(.L_x_45) ;  /* 0x0000000000147947 */ /* 0x000fec0003800000 */
.L_x_39:
[----:B------:R-:W-:Y:S01]  /*2230*/  LOP3.LUT R0, R5, 0x80000000, R4, 0x48, !PT ;  /* 0x8000000005007812 */ /* 0x000fe200078e4804 */
[----:B------:R-:W-:Y:S06]  /*2240*/  BRA `(.L_x_45) ;  /* 0x00000000000c7947 */ /* 0x000fec0003800000 */
.L_x_38:
[----:B------:R-:W0:Y:S01]  /*2250*/  MUFU.RSQ R0, -QNAN ;  /* 0xffc0000000007908 */ /* 0x000e220000001400 */
[----:B------:R-:W-:Y:S05]  /*2260*/  BRA `(.L_x_45) ;  /* 0x0000000000047947 */ /* 0x000fea0003800000 */
.L_x_37:
[----:B------:R-:W-:-:S07]  /*2270*/  FADD.FTZ R0, R0, R3 ;  /* 0x0000000300007221 */ /* 0x000fce0000010000 */
.L_x_45:
[----:B------:R-:W-:Y:S05]  /*2280*/  BSYNC.RECONVERGENT B1 ;  /* 0x0000000000017941 */ /* 0x000fea0003800200 */
.L_x_35:
[----:B------:R-:W-:-:S04]  /*2290*/  HFMA2 R3, -RZ, RZ, 0, 0 ;  /* 0x00000000ff037431 */ /* 0x000fc800000001ff */
[----:B0-----:R-:W-:Y:S05]  /*22a0*/  RET.REL.NODEC R2 `(_Z7_PAM_CFPfS_) ;  /* 0xffffffdc02547950 */ /* 0x001fea0003c3ffff */
.L_x_46:
[----:B------:R-:W-:-:S00]  /*22b0*/  BRA `(.L_x_46) ;  /* 0xfffffffc00fc7947 */ /* 0x000fc0000383ffff */
[----:B------:R-:W-:-:S00]  /*22c0*/  NOP ;  /* 0x0000000000007918 */ /* 0x000fc00000000000 */
        /* <DEDUP_REMOVED lines=11> */
.L_x_48:


//--------------------- .nv.shared.reserved.0     --------------------------
	.section	.nv.shared.reserved.0,"aw",@nobits
	.weak		__nv_reservedSMEM_offset_0_alias
	.size		__nv_reservedSMEM_offset_0_alias, 0, 64
	.other		__nv_reservedSMEM_offset_0_alias,@"STO_CUDA_RESERVED_SHARED STV_DEFAULT"
__nv_reservedSMEM_offset_0_alias:
	.zero		0
	.zero		64


//--------------------- .nv.constant0._Z7_PAM_CFPfS_ --------------------------
	.section	.nv.constant0._Z7_PAM_CFPfS_,"a",@progbits
	.sectionflags	@""
	.align	4
.nv.constant0._Z7_PAM_CFPfS_:
	.zero		912


//--------------------- SYMBOLS --------------------------

	.type		.nv.reservedSmem.offset0,@object
	.size		.nv.reservedSmem.offset0,0x4
